	.target	sm_90a

	.elftype	@"ET_EXEC"


//--------------------- .note.nv.tkinfo           --------------------------
	.section	.note.nv.tkinfo,"",@"SHT_NOTE"
	.sectionflags	@"SHF_NOTE_NV_TKINFO"
	.tkinfo
        /*0018*/ 	.word	0x00000002
        /*0030*/ 	.string	""
        /*0030*/ 	.string	"ptxas"
        /*0030*/ 	.string	"Cuda compilation tools, release 13.0, V13.0.88"
        /*0030*/ 	.string	"Build cuda_13.0.r13.0/compiler.36424714_0"
        /*0030*/ 	.string	"-arch sm_90a -m 64 "



//--------------------- .note.nv.cuinfo           --------------------------
	.section	.note.nv.cuinfo,"",@"SHT_NOTE"
	.sectionflags	@"SHF_NOTE_NV_CUINFO"
        /*0018*/ 	.short	0x0002
        /*001a*/ 	.short	0x005a
        /*001c*/ 	.short	0x0082
	.zero		2


//--------------------- .nv.info                  --------------------------
	.section	.nv.info,"",@"SHT_CUDA_INFO"
	.align	4


	//----- nvinfo : EIATTR_REGCOUNT
	.align		4
        /*0000*/ 	.byte	0x04, 0x2f
        /*0002*/ 	.short	(.L_15 - .L_14)
	.align		4
.L_14:
        /*0004*/ 	.word	index@(_ZN7cutlass13device_kernelINS_4gemm6kernel13GemmUniversalIN4cute5tupleIJiiiiEEENS1_10collective13CollectiveMmaINS1_34MainloopSm90TmaGmmaWarpSpecializedILi5ENS5_IJNS4_1CILi2EEENSA_ILi1EEESC_EEENS1_35KernelTmaWarpSpecializedCooperativeEEENS5_IJNSA_ILi128EEENSA_ILi256EEENSA_ILi64EEEEEEaNS5_IJlSC_lEEEaSK_NS4_8TiledMMAINS4_8MMA_AtomIJNS4_4SM904GMMA27MMA_64x256x32_S32S8S8_SS_TNEEEENS4_6LayoutISD_NS5_IJSC_NSA_ILi0EEESS_EEEEENS5_IJNS4_10UnderscoreESV_SV_EEEEENS4_13SM90_TMA_LOADENS4_14ComposedLayoutINS4_7SwizzleILi2ELi4ELi3EEENS4_18smem_ptr_flag_bitsILi8EEENSR_INS5_IJNSA_ILi8EEESI_EEENS5_IJSI_SC_EEEEEEEvNS4_8identityENS4_23SM90_TMA_LOAD_MULTICASTES18_vS19_EENS_8epilogue10collective6detail29Sm90TmaWarpSpecializedAdapterINS1D_15DefaultEpilogueIaSK_SK_NS1C_6thread17LinearCombinationIaLi1EiiLNS1H_9ScaleType4KindE0ELNS_15FloatRoundStyleE2EaEENS1_15EpilogueDefaultEEEEEvvEEEEvNT_6ParamsE)
        /*0008*/ 	.word	0x000000a8


	//----- nvinfo : EIATTR_FRAME_SIZE
	.align		4
.L_15:
        /*000c*/ 	.byte	0x04, 0x11
        /*000e*/ 	.short	(.L_17 - .L_16)
	.align		4
.L_16:
        /*0010*/ 	.word	index@(_ZN7cutlass13device_kernelINS_4gemm6kernel13GemmUniversalIN4cute5tupleIJiiiiEEENS1_10collective13CollectiveMmaINS1_34MainloopSm90TmaGmmaWarpSpecializedILi5ENS5_IJNS4_1CILi2EEENSA_ILi1EEESC_EEENS1_35KernelTmaWarpSpecializedCooperativeEEENS5_IJNSA_ILi128EEENSA_ILi256EEENSA_ILi64EEEEEEaNS5_IJlSC_lEEEaSK_NS4_8TiledMMAINS4_8MMA_AtomIJNS4_4SM904GMMA27MMA_64x256x32_S32S8S8_SS_TNEEEENS4_6LayoutISD_NS5_IJSC_NSA_ILi0EEESS_EEEEENS5_IJNS4_10UnderscoreESV_SV_EEEEENS4_13SM90_TMA_LOADENS4_14ComposedLayoutINS4_7SwizzleILi2ELi4ELi3EEENS4_18smem_ptr_flag_bitsILi8EEENSR_INS5_IJNSA_ILi8EEESI_EEENS5_IJSI_SC_EEEEEEEvNS4_8identityENS4_23SM90_TMA_LOAD_MULTICASTES18_vS19_EENS_8epilogue10collective6detail29Sm90TmaWarpSpecializedAdapterINS1D_15DefaultEpilogueIaSK_SK_NS1C_6thread17LinearCombinationIaLi1EiiLNS1H_9ScaleType4KindE0ELNS_15FloatRoundStyleE2EaEENS1_15EpilogueDefaultEEEEEvvEEEEvNT_6ParamsE)
        /*0014*/ 	.word	0x00000000


	//----- nvinfo : EIATTR_MIN_STACK_SIZE
	.align		4
.L_17:
        /*0018*/ 	.byte	0x04, 0x12
        /*001a*/ 	.short	(.L_19 - .L_18)
	.align		4
.L_18:
        /*001c*/ 	.word	index@(_ZN7cutlass13device_kernelINS_4gemm6kernel13GemmUniversalIN4cute5tupleIJiiiiEEENS1_10collective13CollectiveMmaINS1_34MainloopSm90TmaGmmaWarpSpecializedILi5ENS5_IJNS4_1CILi2EEENSA_ILi1EEESC_EEENS1_35KernelTmaWarpSpecializedCooperativeEEENS5_IJNSA_ILi128EEENSA_ILi256EEENSA_ILi64EEEEEEaNS5_IJlSC_lEEEaSK_NS4_8TiledMMAINS4_8MMA_AtomIJNS4_4SM904GMMA27MMA_64x256x32_S32S8S8_SS_TNEEEENS4_6LayoutISD_NS5_IJSC_NSA_ILi0EEESS_EEEEENS5_IJNS4_10UnderscoreESV_SV_EEEEENS4_13SM90_TMA_LOADENS4_14ComposedLayoutINS4_7SwizzleILi2ELi4ELi3EEENS4_18smem_ptr_flag_bitsILi8EEENSR_INS5_IJNSA_ILi8EEESI_EEENS5_IJSI_SC_EEEEEEEvNS4_8identityENS4_23SM90_TMA_LOAD_MULTICASTES18_vS19_EENS_8epilogue10collective6detail29Sm90TmaWarpSpecializedAdapterINS1D_15DefaultEpilogueIaSK_SK_NS1C_6thread17LinearCombinationIaLi1EiiLNS1H_9ScaleType4KindE0ELNS_15FloatRoundStyleE2EaEENS1_15EpilogueDefaultEEEEEvvEEEEvNT_6ParamsE)
        /*0020*/ 	.word	0x00000000
.L_19:


//--------------------- .nv.compat                --------------------------
	.section	.nv.compat,"",@"SHT_CUDA_COMPAT_INFO"
	.align	4
        /*0000*/ 	.byte	0x02, 0x09, 0x01, 0x00, 0x02, 0x02, 0x04, 0x00, 0x02, 0x05, 0x05, 0x00, 0x03, 0x07, 0x01, 0x01
        /*0010*/ 	.byte	0x02, 0x03, 0x01, 0x00, 0x02, 0x06, 0x01, 0x00, 0x04, 0x0b, 0x08, 0x00, 0x00, 0x00, 0x00, 0x00
        /*0020*/ 	.byte	0x00, 0x00, 0x00, 0x00


//--------------------- .nv.info._ZN7cutlass13device_kernelINS_4gemm6kernel13GemmUniversalIN4cute5tupleIJiiiiEEENS1_10collective13CollectiveMmaINS1_34MainloopSm90TmaGmmaWarpSpecializedILi5ENS5_IJNS4_1CILi2EEENSA_ILi1EEESC_EEENS1_35KernelTmaWarpSpecializedCooperativeEEENS5_IJNSA_ILi128EEENSA_ILi256EEENSA_ILi64EEEEEEaNS5_IJlSC_lEEEaSK_NS4_8TiledMMAINS4_8MMA_AtomIJNS4_4SM904GMMA27MMA_64x256x32_S32S8S8_SS_TNEEEENS4_6LayoutISD_NS5_IJSC_NSA_ILi0EEESS_EEEEENS5_IJNS4_10UnderscoreESV_SV_EEEEENS4_13SM90_TMA_LOADENS4_14ComposedLayoutINS4_7SwizzleILi2ELi4ELi3EEENS4_18smem_ptr_flag_bitsILi8EEENSR_INS5_IJNSA_ILi8EEESI_EEENS5_IJSI_SC_EEEEEEEvNS4_8identityENS4_23SM90_TMA_LOAD_MULTICASTES18_vS19_EENS_8epilogue10collective6detail29Sm90TmaWarpSpecializedAdapterINS1D_15DefaultEpilogueIaSK_SK_NS1C_6thread17LinearCombinationIaLi1EiiLNS1H_9ScaleType4KindE0ELNS_15FloatRoundStyleE2EaEENS1_15EpilogueDefaultEEEEEvvEEEEvNT_6ParamsE --------------------------
	.section	.nv.info._ZN7cutlass13device_kernelINS_4gemm6kernel13GemmUniversalIN4cute5tupleIJiiiiEEENS1_10collective13CollectiveMmaINS1_34MainloopSm90TmaGmmaWarpSpecializedILi5ENS5_IJNS4_1CILi2EEENSA_ILi1EEESC_EEENS1_35KernelTmaWarpSpecializedCooperativeEEENS5_IJNSA_ILi128EEENSA_ILi256EEENSA_ILi64EEEEEEaNS5_IJlSC_lEEEaSK_NS4_8TiledMMAINS4_8MMA_AtomIJNS4_4SM904GMMA27MMA_64x256x32_S32S8S8_SS_TNEEEENS4_6LayoutISD_NS5_IJSC_NSA_ILi0EEESS_EEEEENS5_IJNS4_10UnderscoreESV_SV_EEEEENS4_13SM90_TMA_LOADENS4_14ComposedLayoutINS4_7SwizzleILi2ELi4ELi3EEENS4_18smem_ptr_flag_bitsILi8EEENSR_INS5_IJNSA_ILi8EEESI_EEENS5_IJSI_SC_EEEEEEEvNS4_8identityENS4_23SM90_TMA_LOAD_MULTICASTES18_vS19_EENS_8epilogue10collective6detail29Sm90TmaWarpSpecializedAdapterINS1D_15DefaultEpilogueIaSK_SK_NS1C_6thread17LinearCombinationIaLi1EiiLNS1H_9ScaleType4KindE0ELNS_15FloatRoundStyleE2EaEENS1_15EpilogueDefaultEEEEEvvEEEEvNT_6ParamsE,"",@"SHT_CUDA_INFO"
	.sectionflags	@""
	.align	4


	//----- nvinfo : EIATTR_CUDA_API_VERSION
	.align		4
        /*0000*/ 	.byte	0x04, 0x37
        /*0002*/ 	.short	(.L_21 - .L_20)
.L_20:
        /*0004*/ 	.word	0x00000082


	//----- nvinfo : EIATTR_KPARAM_INFO
	.align		4
.L_21:
        /*0008*/ 	.byte	0x04, 0x17
        /*000a*/ 	.short	(.L_23 - .L_22)
.L_22:
        /*000c*/ 	.word	0x00000000
        /*0010*/ 	.short	0x0000
        /*0012*/ 	.short	0x0070
        /*0014*/ 	.byte	0x00, 0xf0, 0x01, 0x10


	//----- nvinfo : EIATTR_SPARSE_MMA_MASK
	.align		4
.L_23:
        /*0018*/ 	.byte	0x03, 0x50
        /*001a*/ 	.short	0x0000


	//----- nvinfo : EIATTR_MAXREG_COUNT
	.align		4
        /*001c*/ 	.byte	0x03, 0x1b
        /*001e*/ 	.short	0x00a8


	//----- nvinfo : EIATTR_NUM_BARRIERS
	.align		4
        /*0020*/ 	.byte	0x02, 0x4c
        /*0022*/ 	.byte	0x01
	.zero		1


	//----- nvinfo : EIATTR_EXTERNS
	.align		4
        /*0024*/ 	.byte	0x04, 0x0f
        /*0026*/ 	.short	(.L_25 - .L_24)


	//   ....[0]....
	.align		4
.L_24:
        /*0028*/ 	.word	index@(__assertfail)


	//----- nvinfo : EIATTR_MERCURY_ISA_VERSION
	.align		4
.L_25:
        /*002c*/ 	.byte	0x03, 0x5f
        /*002e*/ 	.short	0x0101


	//----- nvinfo : EIATTR_INT_WARP_WIDE_INSTR_OFFSETS
	.align		4
        /*0030*/ 	.byte	0x04, 0x31
        /*0032*/ 	.short	(.L_27 - .L_26)


	//   ....[0]....
.L_26:
        /*0034*/ 	.word	0x000004a0


	//   ....[1]....
        /*0038*/ 	.word	0x000004d0


	//   ....[2]....
        /*003c*/ 	.word	0x00000690


	//----- nvinfo : EIATTR_COOP_GROUP_MASK_REGIDS
	.align		4
.L_27:
        /*0040*/ 	.byte	0x04, 0x29
        /*0042*/ 	.short	(.L_29 - .L_28)


	//   ....[0]....
.L_28:
        /*0044*/ 	.word	0xffffffff


	//   ....[1]....
        /*0048*/ 	.word	0xffffffff


	//   ....[2]....
        /*004c*/ 	.word	0xffffffff


	//   ....[3]....
        /*0050*/ 	.word	0xffffffff


	//   ....[4]....
        /*0054*/ 	.word	0xffffffff


	//   ....[5]....
        /*0058*/ 	.word	0xffffffff


	//----- nvinfo : EIATTR_COOP_GROUP_INSTR_OFFSETS
	.align		4
.L_29:
        /*005c*/ 	.byte	0x04, 0x28
        /*005e*/ 	.short	(.L_31 - .L_30)


	//   ....[0]....
.L_30:
        /*0060*/ 	.word	0x00000060


	//   ....[1]....
        /*0064*/ 	.word	0x00000070


	//   ....[2]....
        /*0068*/ 	.word	0x00000130


	//   ....[3]....
        /*006c*/ 	.word	0x000002f0


	//   ....[4]....
        /*0070*/ 	.word	0x00000810


	//   ....[5]....
        /*0074*/ 	.word	0x00001250


	//----- nvinfo : EIATTR_REG_RECONFIG
	.align		4
.L_31:
        /*0078*/ 	.byte	0x01, 0x54
	.zero		2


	//----- nvinfo : EIATTR_SYSCALL_OFFSETS
	.align		4
        /*007c*/ 	.byte	0x04, 0x46
        /*007e*/ 	.short	(.L_33 - .L_32)


	//   ....[0]....
.L_32:
        /*0080*/ 	.word	0x00001410


	//----- nvinfo : EIATTR_MBARRIER_INSTR_OFFSETS
	.align		4
.L_33:
        /*0084*/ 	.byte	0x04, 0x39
        /*0086*/ 	.short	(.L_35 - .L_34)


	//   ....[0]....
.L_34:
        /*0088*/ 	.word	0x00000230
        /*008c*/ 	.word	0x000000ff
        /*0090*/ 	.word	0x00000000
        /*0094*/ 	.short	0x0100
        /*0096*/ 	.byte	0x08
	.zero		1


	//   ....[1]....
        /*0098*/ 	.word	0x00000240
        /*009c*/ 	.word	0x000000ff
        /*00a0*/ 	.word	0x00000028
        /*00a4*/ 	.short	0x0100
        /*00a6*/ 	.byte	0x08
	.zero		1


	//   ....[2]....
        /*00a8*/ 	.word	0x00000250
        /*00ac*/ 	.word	0x000000ff
        /*00b0*/ 	.word	0x00000008
        /*00b4*/ 	.short	0x0100
        /*00b6*/ 	.byte	0x08
	.zero		1


	//   ....[3]....
        /*00b8*/ 	.word	0x00000260
        /*00bc*/ 	.word	0x000000ff
        /*00c0*/ 	.word	0x00000030
        /*00c4*/ 	.short	0x0100
        /*00c6*/ 	.byte	0x08
	.zero		1


	//   ....[4]....
        /*00c8*/ 	.word	0x00000270
        /*00cc*/ 	.word	0x000000ff
        /*00d0*/ 	.word	0x00000010
        /*00d4*/ 	.short	0x0100
        /*00d6*/ 	.byte	0x08
	.zero		1


	//   ....[5]....
        /*00d8*/ 	.word	0x00000280
        /*00dc*/ 	.word	0x000000ff
        /*00e0*/ 	.word	0x00000038
        /*00e4*/ 	.short	0x0100
        /*00e6*/ 	.byte	0x08
	.zero		1


	//   ....[6]....
        /*00e8*/ 	.word	0x00000290
        /*00ec*/ 	.word	0x000000ff
        /*00f0*/ 	.word	0x00000018
        /*00f4*/ 	.short	0x0100
        /*00f6*/ 	.byte	0x08
	.zero		1


	//   ....[7]....
        /*00f8*/ 	.word	0x000002a0
        /*00fc*/ 	.word	0x000000ff
        /*0100*/ 	.word	0x00000040
        /*0104*/ 	.short	0x0100
        /*0106*/ 	.byte	0x08
	.zero		1


	//   ....[8]....
        /*0108*/ 	.word	0x000002b0
        /*010c*/ 	.word	0x000000ff
        /*0110*/ 	.word	0x00000020
        /*0114*/ 	.short	0x0100
        /*0116*/ 	.byte	0x08
	.zero		1


	//   ....[9]....
        /*0118*/ 	.word	0x000002c0
        /*011c*/ 	.word	0x000000ff
        /*0120*/ 	.word	0x00000048
        /*0124*/ 	.short	0x0100
        /*0126*/ 	.byte	0x08
	.zero		1


	//   ....[10]....
        /*0128*/ 	.word	0x00000710
        /*012c*/ 	.word	0x000000ff
        /*0130*/ 	.word	0x00000060
        /*0134*/ 	.short	0x0100
        /*0136*/ 	.byte	0x06
	.zero		1


	//   ....[11]....
        /*0138*/ 	.word	0x000007a0
        /*013c*/ 	.word	0x000000ff
        /*0140*/ 	.word	0x00000068
        /*0144*/ 	.short	0x0100
        /*0146*/ 	.byte	0x06
	.zero		1


	//   ....[12]....
        /*0148*/ 	.word	0x000014e0
        /*014c*/ 	.word	0x00000003
        /*0150*/ 	.word	0x00000000
        /*0154*/ 	.short	0x010a
        /*0156*/ 	.byte	0x3f
	.zero		1


	//   ....[13]....
        /*0158*/ 	.word	0x00001520
        /*015c*/ 	.word	0x00000003
        /*0160*/ 	.word	0x00000000
        /*0164*/ 	.short	0x010a
        /*0166*/ 	.byte	0x3f
	.zero		1


	//   ....[14]....
        /*0168*/ 	.word	0x000017f0
        /*016c*/ 	.word	0x00000005
        /*0170*/ 	.word	0x00000000
        /*0174*/ 	.short	0x010a
        /*0176*/ 	.byte	0x3f
	.zero		1


	//   ....[15]....
        /*0178*/ 	.word	0x00001830
        /*017c*/ 	.word	0x00000005
        /*0180*/ 	.word	0x00000000
        /*0184*/ 	.short	0x010a
        /*0186*/ 	.byte	0x3f
	.zero		1


	//   ....[16]....
        /*0188*/ 	.word	0x00001990
        /*018c*/ 	.word	0x00000005
        /*0190*/ 	.word	0x00000000
        /*0194*/ 	.short	0x0101
        /*0196*/ 	.byte	0x3f
	.zero		1


	//   ....[17]....
        /*0198*/ 	.word	0x00001bb0
        /*019c*/ 	.word	0x00000003
        /*01a0*/ 	.word	0x00000000
        /*01a4*/ 	.short	0x0101
        /*01a6*/ 	.byte	0x3f
	.zero		1


	//   ....[18]....
        /*01a8*/ 	.word	0x000090c0
        /*01ac*/ 	.word	0x00000017
        /*01b0*/ 	.word	0x00000028
        /*01b4*/ 	.short	0x010a
        /*01b6*/ 	.byte	0x3f
	.zero		1


	//   ....[19]....
        /*01b8*/ 	.word	0x00009430
        /*01bc*/ 	.word	0x00000003
        /*01c0*/ 	.word	0x00000068
        /*01c4*/ 	.short	0x0101
        /*01c6*/ 	.byte	0x3f
	.zero		1


	//   ....[20]....
        /*01c8*/ 	.word	0x00009b90
        /*01cc*/ 	.word	0x00000007
        /*01d0*/ 	.word	0x00000000
        /*01d4*/ 	.short	0x010a
        /*01d6*/ 	.byte	0x3f
	.zero		1


	//   ....[21]....
        /*01d8*/ 	.word	0x00009c10
        /*01dc*/ 	.word	0x00000008
        /*01e0*/ 	.word	0x00000000
        /*01e4*/ 	.short	0x010a
        /*01e6*/ 	.byte	0x3f
	.zero		1


	//   ....[22]....
        /*01e8*/ 	.word	0x00009ca0
        /*01ec*/ 	.word	0x00000009
        /*01f0*/ 	.word	0x00000000
        /*01f4*/ 	.short	0x010a
        /*01f6*/ 	.byte	0x3f
	.zero		1


	//   ....[23]....
        /*01f8*/ 	.word	0x00009d30
        /*01fc*/ 	.word	0x00000006
        /*0200*/ 	.word	0x00000000
        /*0204*/ 	.short	0x010a
        /*0206*/ 	.byte	0x3f
	.zero		1


	//   ....[24]....
        /*0208*/ 	.word	0x00009dc0
        /*020c*/ 	.word	0x00000003
        /*0210*/ 	.word	0x00000000
        /*0214*/ 	.short	0x010a
        /*0216*/ 	.byte	0x3f
	.zero		1


	//   ....[25]....
        /*0218*/ 	.word	0x00009e20
        /*021c*/ 	.word	0x00000003
        /*0220*/ 	.word	0x00000000
        /*0224*/ 	.short	0x010a
        /*0226*/ 	.byte	0x3f
	.zero		1


	//   ....[26]....
        /*0228*/ 	.word	0x00009e70
        /*022c*/ 	.word	0x00000005
        /*0230*/ 	.word	0x00000000
        /*0234*/ 	.short	0x010a
        /*0236*/ 	.byte	0x3f
	.zero		1


	//   ....[27]....
        /*0238*/ 	.word	0x00009f40
        /*023c*/ 	.word	0x00000017
        /*0240*/ 	.word	0x00000028
        /*0244*/ 	.short	0x010a
        /*0246*/ 	.byte	0x3f
	.zero		1


	//   ....[28]....
        /*0248*/ 	.word	0x0000a010
        /*024c*/ 	.word	0x00000007
        /*0250*/ 	.word	0x00000000
        /*0254*/ 	.short	0x010a
        /*0256*/ 	.byte	0x3f
	.zero		1


	//   ....[29]....
        /*0258*/ 	.word	0x0000a060
        /*025c*/ 	.word	0x00000008
        /*0260*/ 	.word	0x00000000
        /*0264*/ 	.short	0x010a
        /*0266*/ 	.byte	0x3f
	.zero		1


	//   ....[30]....
        /*0268*/ 	.word	0x0000a0b0
        /*026c*/ 	.word	0x00000009
        /*0270*/ 	.word	0x00000000
        /*0274*/ 	.short	0x010a
        /*0276*/ 	.byte	0x3f
	.zero		1


	//   ....[31]....
        /*0278*/ 	.word	0x0000a100
        /*027c*/ 	.word	0x00000006
        /*0280*/ 	.word	0x00000000
        /*0284*/ 	.short	0x010a
        /*0286*/ 	.byte	0x3f
	.zero		1


	//----- nvinfo : EIATTR_NUM_MBARRIERS
	.align		4
.L_35:
        /*0288*/ 	.byte	0x03, 0x38
        /*028a*/ 	.short	0x000c


	//----- nvinfo : EIATTR_EXIT_INSTR_OFFSETS
	.align		4
        /*028c*/ 	.byte	0x04, 0x1c
        /*028e*/ 	.short	(.L_37 - .L_36)


	//   ....[0]....
.L_36:
        /*0290*/ 	.word	0x00000970


	//   ....[1]....
        /*0294*/ 	.word	0x00001190


	//   ....[2]....
        /*0298*/ 	.word	0x000087c0


	//   ....[3]....
        /*029c*/ 	.word	0x00008d20


	//   ....[4]....
        /*02a0*/ 	.word	0x00009e10


	//----- nvinfo : EIATTR_MAX_THREADS
	.align		4
.L_37:
        /*02a4*/ 	.byte	0x04, 0x05
        /*02a6*/ 	.short	(.L_39 - .L_38)
.L_38:
        /*02a8*/ 	.word	0x00000180
        /*02ac*/ 	.word	0x00000001
        /*02b0*/ 	.word	0x00000001


	//----- nvinfo : EIATTR_CRS_STACK_SIZE
	.align		4
.L_39:
        /*02b4*/ 	.byte	0x04, 0x1e
        /*02b6*/ 	.short	(.L_41 - .L_40)
.L_40:
        /*02b8*/ 	.word	0x00000000


	//----- nvinfo : EIATTR_CBANK_PARAM_SIZE
	.align		4
.L_41:
        /*02bc*/ 	.byte	0x03, 0x19
        /*02be*/ 	.short	0x0470


	//----- nvinfo : EIATTR_PARAM_CBANK
	.align		4
        /*02c0*/ 	.byte	0x04, 0x0a
        /*02c2*/ 	.short	(.L_43 - .L_42)
	.align		4
.L_42:
        /*02c4*/ 	.word	index@(.nv.constant0._ZN7cutlass13device_kernelINS_4gemm6kernel13GemmUniversalIN4cute5tupleIJiiiiEEENS1_10collective13CollectiveMmaINS1_34MainloopSm90TmaGmmaWarpSpecializedILi5ENS5_IJNS4_1CILi2EEENSA_ILi1EEESC_EEENS1_35KernelTmaWarpSpecializedCooperativeEEENS5_IJNSA_ILi128EEENSA_ILi256EEENSA_ILi64EEEEEEaNS5_IJlSC_lEEEaSK_NS4_8TiledMMAINS4_8MMA_AtomIJNS4_4SM904GMMA27MMA_64x256x32_S32S8S8_SS_TNEEEENS4_6LayoutISD_NS5_IJSC_NSA_ILi0EEESS_EEEEENS5_IJNS4_10UnderscoreESV_SV_EEEEENS4_13SM90_TMA_LOADENS4_14ComposedLayoutINS4_7SwizzleILi2ELi4ELi3EEENS4_18smem_ptr_flag_bitsILi8EEENSR_INS5_IJNSA_ILi8EEESI_EEENS5_IJSI_SC_EEEEEEEvNS4_8identityENS4_23SM90_TMA_LOAD_MULTICASTES18_vS19_EENS_8epilogue10collective6detail29Sm90TmaWarpSpecializedAdapterINS1D_15DefaultEpilogueIaSK_SK_NS1C_6thread17LinearCombinationIaLi1EiiLNS1H_9ScaleType4KindE0ELNS_15FloatRoundStyleE2EaEENS1_15EpilogueDefaultEEEEEvvEEEEvNT_6ParamsE)
        /*02c8*/ 	.short	0x0210
        /*02ca*/ 	.short	0x0470


	//----- nvinfo : EIATTR_SW_WAR
	.align		4
.L_43:
        /*02cc*/ 	.byte	0x04, 0x36
        /*02ce*/ 	.short	(.L_45 - .L_44)
.L_44:
        /*02d0*/ 	.word	0x00000008
.L_45:


//--------------------- .nv.callgraph             --------------------------
	.section	.nv.callgraph,"",@"SHT_CUDA_CALLGRAPH"
	.align	4
	.sectionentsize	8
	.align		4
        /*0000*/ 	.word	0x00000000
	.align		4
        /*0004*/ 	.word	0xffffffff
	.align		4
        /*0008*/ 	.word	index@(_ZN7cutlass13device_kernelINS_4gemm6kernel13GemmUniversalIN4cute5tupleIJiiiiEEENS1_10collective13CollectiveMmaINS1_34MainloopSm90TmaGmmaWarpSpecializedILi5ENS5_IJNS4_1CILi2EEENSA_ILi1EEESC_EEENS1_35KernelTmaWarpSpecializedCooperativeEEENS5_IJNSA_ILi128EEENSA_ILi256EEENSA_ILi64EEEEEEaNS5_IJlSC_lEEEaSK_NS4_8TiledMMAINS4_8MMA_AtomIJNS4_4SM904GMMA27MMA_64x256x32_S32S8S8_SS_TNEEEENS4_6LayoutISD_NS5_IJSC_NSA_ILi0EEESS_EEEEENS5_IJNS4_10UnderscoreESV_SV_EEEEENS4_13SM90_TMA_LOADENS4_14ComposedLayoutINS4_7SwizzleILi2ELi4ELi3EEENS4_18smem_ptr_flag_bitsILi8EEENSR_INS5_IJNSA_ILi8EEESI_EEENS5_IJSI_SC_EEEEEEEvNS4_8identityENS4_23SM90_TMA_LOAD_MULTICASTES18_vS19_EENS_8epilogue10collective6detail29Sm90TmaWarpSpecializedAdapterINS1D_15DefaultEpilogueIaSK_SK_NS1C_6thread17LinearCombinationIaLi1EiiLNS1H_9ScaleType4KindE0ELNS_15FloatRoundStyleE2EaEENS1_15EpilogueDefaultEEEEEvvEEEEvNT_6ParamsE)
	.align		4
        /*000c*/ 	.word	index@(__assertfail)
	.align		4
        /*0010*/ 	.word	0x00000000
	.align		4
        /*0014*/ 	.word	0xfffffffe
	.align		4
        /*0018*/ 	.word	0x00000000
	.align		4
        /*001c*/ 	.word	0xfffffffd
	.align		4
        /*0020*/ 	.word	0x00000000
	.align		4
        /*0024*/ 	.word	0xfffffffc


//--------------------- .nv.constant4             --------------------------
	.section	.nv.constant4,"a",@progbits
	.align	8
	.align		8
.nv.constant4:
        /*0000*/ 	.dword	__assertfail
	.align		8
        /*0008*/ 	.dword	__unnamed_1
	.align		8
        /*0010*/ 	.dword	_ZN39_INTERNAL_b0faaacd_4_k_cu_8265e629_57994cuda3std3__45__cpo5beginE
	.align		8
        /*0018*/ 	.dword	_ZN39_INTERNAL_b0faaacd_4_k_cu_8265e629_57994cuda3std3__45__cpo3endE
	.align		8
        /*0020*/ 	.dword	_ZN39_INTERNAL_b0faaacd_4_k_cu_8265e629_57994cuda3std3__45__cpo6cbeginE
	.align		8
        /*0028*/ 	.dword	_ZN39_INTERNAL_b0faaacd_4_k_cu_8265e629_57994cuda3std3__45__cpo4cendE
	.align		8
        /*0030*/ 	.dword	_ZN39_INTERNAL_b0faaacd_4_k_cu_8265e629_57994cuda3std3__441_GLOBAL__N__b0faaacd_4_k_cu_8265e629_57996ignoreE
	.align		8
        /*0038*/ 	.dword	_ZN39_INTERNAL_b0faaacd_4_k_cu_8265e629_57994cuda3std3__419piecewise_constructE
	.align		8
        /*0040*/ 	.dword	_ZN39_INTERNAL_b0faaacd_4_k_cu_8265e629_57994cuda3std3__48in_placeE
	.align		8
        /*0048*/ 	.dword	_ZN39_INTERNAL_b0faaacd_4_k_cu_8265e629_57994cuda3std6ranges3__45__cpo4swapE
	.align		8
        /*0050*/ 	.dword	_ZN39_INTERNAL_b0faaacd_4_k_cu_8265e629_57994cuda3std6ranges3__45__cpo9iter_moveE
	.align		8
        /*0058*/ 	.dword	_ZN39_INTERNAL_b0faaacd_4_k_cu_8265e629_57994cute7productE
	.align		8
        /*0060*/ 	.dword	_ZN39_INTERNAL_b0faaacd_4_k_cu_8265e629_57994cute1_E
	.align		8
        /*0068*/ 	.dword	$str$22
	.align		8
        /*0070*/ 	.dword	$str$23


//--------------------- .text._ZN7cutlass13device_kernelINS_4gemm6kernel13GemmUniversalIN4cute5tupleIJiiiiEEENS1_10collective13CollectiveMmaINS1_34MainloopSm90TmaGmmaWarpSpecializedILi5ENS5_IJNS4_1CILi2EEENSA_ILi1EEESC_EEENS1_35KernelTmaWarpSpecializedCooperativeEEENS5_IJNSA_ILi128EEENSA_ILi256EEENSA_ILi64EEEEEEaNS5_IJlSC_lEEEaSK_NS4_8TiledMMAINS4_8MMA_AtomIJNS4_4SM904GMMA27MMA_64x256x32_S32S8S8_SS_TNEEEENS4_6LayoutISD_NS5_IJSC_NSA_ILi0EEESS_EEEEENS5_IJNS4_10UnderscoreESV_SV_EEEEENS4_13SM90_TMA_LOADENS4_14ComposedLayoutINS4_7SwizzleILi2ELi4ELi3EEENS4_18smem_ptr_flag_bitsILi8EEENSR_INS5_IJNSA_ILi8EEESI_EEENS5_IJSI_SC_EEEEEEEvNS4_8identityENS4_23SM90_TMA_LOAD_MULTICASTES18_vS19_EENS_8epilogue10collective6detail29Sm90TmaWarpSpecializedAdapterINS1D_15DefaultEpilogueIaSK_SK_NS1C_6thread17LinearCombinationIaLi1EiiLNS1H_9ScaleType4KindE0ELNS_15FloatRoundStyleE2EaEENS1_15EpilogueDefaultEEEEEvvEEEEvNT_6ParamsE --------------------------
	.section	.text._ZN7cutlass13device_kernelINS_4gemm6kernel13GemmUniversalIN4cute5tupleIJiiiiEEENS1_10collective13CollectiveMmaINS1_34MainloopSm90TmaGmmaWarpSpecializedILi5ENS5_IJNS4_1CILi2EEENSA_ILi1EEESC_EEENS1_35KernelTmaWarpSpecializedCooperativeEEENS5_IJNSA_ILi128EEENSA_ILi256EEENSA_ILi64EEEEEEaNS5_IJlSC_lEEEaSK_NS4_8TiledMMAINS4_8MMA_AtomIJNS4_4SM904GMMA27MMA_64x256x32_S32S8S8_SS_TNEEEENS4_6LayoutISD_NS5_IJSC_NSA_ILi0EEESS_EEEEENS5_IJNS4_10UnderscoreESV_SV_EEEEENS4_13SM90_TMA_LOADENS4_14ComposedLayoutINS4_7SwizzleILi2ELi4ELi3EEENS4_18smem_ptr_flag_bitsILi8EEENSR_INS5_IJNSA_ILi8EEESI_EEENS5_IJSI_SC_EEEEEEEvNS4_8identityENS4_23SM90_TMA_LOAD_MULTICASTES18_vS19_EENS_8epilogue10collective6detail29Sm90TmaWarpSpecializedAdapterINS1D_15DefaultEpilogueIaSK_SK_NS1C_6thread17LinearCombinationIaLi1EiiLNS1H_9ScaleType4KindE0ELNS_15FloatRoundStyleE2EaEENS1_15EpilogueDefaultEEEEEvvEEEEvNT_6ParamsE,"ax",@progbits
	.align	128
.text._ZN7cutlass13device_kernelINS_4gemm6kernel13GemmUniversalIN4cute5tupleIJiiiiEEENS1_10collective13CollectiveMmaINS1_34MainloopSm90TmaGmmaWarpSpecializedILi5ENS5_IJNS4_1CILi2EEENSA_ILi1EEESC_EEENS1_35KernelTmaWarpSpecializedCooperativeEEENS5_IJNSA_ILi128EEENSA_ILi256EEENSA_ILi64EEEEEEaNS5_IJlSC_lEEEaSK_NS4_8TiledMMAINS4_8MMA_AtomIJNS4_4SM904GMMA27MMA_64x256x32_S32S8S8_SS_TNEEEENS4_6LayoutISD_NS5_IJSC_NSA_ILi0EEESS_EEEEENS5_IJNS4_10UnderscoreESV_SV_EEEEENS4_13SM90_TMA_LOADENS4_14ComposedLayoutINS4_7SwizzleILi2ELi4ELi3EEENS4_18smem_ptr_flag_bitsILi8EEENSR_INS5_IJNSA_ILi8EEESI_EEENS5_IJSI_SC_EEEEEEEvNS4_8identityENS4_23SM90_TMA_LOAD_MULTICASTES18_vS19_EENS_8epilogue10collective6detail29Sm90TmaWarpSpecializedAdapterINS1D_15DefaultEpilogueIaSK_SK_NS1C_6thread17LinearCombinationIaLi1EiiLNS1H_9ScaleType4KindE0ELNS_15FloatRoundStyleE2EaEENS1_15EpilogueDefaultEEEEEvvEEEEvNT_6ParamsE:
        .type           _ZN7cutlass13device_kernelINS_4gemm6kernel13GemmUniversalIN4cute5tupleIJiiiiEEENS1_10collective13CollectiveMmaINS1_34MainloopSm90TmaGmmaWarpSpecializedILi5ENS5_IJNS4_1CILi2EEENSA_ILi1EEESC_EEENS1_35KernelTmaWarpSpecializedCooperativeEEENS5_IJNSA_ILi128EEENSA_ILi256EEENSA_ILi64EEEEEEaNS5_IJlSC_lEEEaSK_NS4_8TiledMMAINS4_8MMA_AtomIJNS4_4SM904GMMA27MMA_64x256x32_S32S8S8_SS_TNEEEENS4_6LayoutISD_NS5_IJSC_NSA_ILi0EEESS_EEEEENS5_IJNS4_10UnderscoreESV_SV_EEEEENS4_13SM90_TMA_LOADENS4_14ComposedLayoutINS4_7SwizzleILi2ELi4ELi3EEENS4_18smem_ptr_flag_bitsILi8EEENSR_INS5_IJNSA_ILi8EEESI_EEENS5_IJSI_SC_EEEEEEEvNS4_8identityENS4_23SM90_TMA_LOAD_MULTICASTES18_vS19_EENS_8epilogue10collective6detail29Sm90TmaWarpSpecializedAdapterINS1D_15DefaultEpilogueIaSK_SK_NS1C_6thread17LinearCombinationIaLi1EiiLNS1H_9ScaleType4KindE0ELNS_15FloatRoundStyleE2EaEENS1_15EpilogueDefaultEEEEEvvEEEEvNT_6ParamsE,@function
        .size           _ZN7cutlass13device_kernelINS_4gemm6kernel13GemmUniversalIN4cute5tupleIJiiiiEEENS1_10collective13CollectiveMmaINS1_34MainloopSm90TmaGmmaWarpSpecializedILi5ENS5_IJNS4_1CILi2EEENSA_ILi1EEESC_EEENS1_35KernelTmaWarpSpecializedCooperativeEEENS5_IJNSA_ILi128EEENSA_ILi256EEENSA_ILi64EEEEEEaNS5_IJlSC_lEEEaSK_NS4_8TiledMMAINS4_8MMA_AtomIJNS4_4SM904GMMA27MMA_64x256x32_S32S8S8_SS_TNEEEENS4_6LayoutISD_NS5_IJSC_NSA_ILi0EEESS_EEEEENS5_IJNS4_10UnderscoreESV_SV_EEEEENS4_13SM90_TMA_LOADENS4_14ComposedLayoutINS4_7SwizzleILi2ELi4ELi3EEENS4_18smem_ptr_flag_bitsILi8EEENSR_INS5_IJNSA_ILi8EEESI_EEENS5_IJSI_SC_EEEEEEEvNS4_8identityENS4_23SM90_TMA_LOAD_MULTICASTES18_vS19_EENS_8epilogue10collective6detail29Sm90TmaWarpSpecializedAdapterINS1D_15DefaultEpilogueIaSK_SK_NS1C_6thread17LinearCombinationIaLi1EiiLNS1H_9ScaleType4KindE0ELNS_15FloatRoundStyleE2EaEENS1_15EpilogueDefaultEEEEEvvEEEEvNT_6ParamsE,(.L_x_333 - _ZN7cutlass13device_kernelINS_4gemm6kernel13GemmUniversalIN4cute5tupleIJiiiiEEENS1_10collective13CollectiveMmaINS1_34MainloopSm90TmaGmmaWarpSpecializedILi5ENS5_IJNS4_1CILi2EEENSA_ILi1EEESC_EEENS1_35KernelTmaWarpSpecializedCooperativeEEENS5_IJNSA_ILi128EEENSA_ILi256EEENSA_ILi64EEEEEEaNS5_IJlSC_lEEEaSK_NS4_8TiledMMAINS4_8MMA_AtomIJNS4_4SM904GMMA27MMA_64x256x32_S32S8S8_SS_TNEEEENS4_6LayoutISD_NS5_IJSC_NSA_ILi0EEESS_EEEEENS5_IJNS4_10UnderscoreESV_SV_EEEEENS4_13SM90_TMA_LOADENS4_14ComposedLayoutINS4_7SwizzleILi2ELi4ELi3EEENS4_18smem_ptr_flag_bitsILi8EEENSR_INS5_IJNSA_ILi8EEESI_EEENS5_IJSI_SC_EEEEEEEvNS4_8identityENS4_23SM90_TMA_LOAD_MULTICASTES18_vS19_EENS_8epilogue10collective6detail29Sm90TmaWarpSpecializedAdapterINS1D_15DefaultEpilogueIaSK_SK_NS1C_6thread17LinearCombinationIaLi1EiiLNS1H_9ScaleType4KindE0ELNS_15FloatRoundStyleE2EaEENS1_15EpilogueDefaultEEEEEvvEEEEvNT_6ParamsE)
        .other          _ZN7cutlass13device_kernelINS_4gemm6kernel13GemmUniversalIN4cute5tupleIJiiiiEEENS1_10collective13CollectiveMmaINS1_34MainloopSm90TmaGmmaWarpSpecializedILi5ENS5_IJNS4_1CILi2EEENSA_ILi1EEESC_EEENS1_35KernelTmaWarpSpecializedCooperativeEEENS5_IJNSA_ILi128EEENSA_ILi256EEENSA_ILi64EEEEEEaNS5_IJlSC_lEEEaSK_NS4_8TiledMMAINS4_8MMA_AtomIJNS4_4SM904GMMA27MMA_64x256x32_S32S8S8_SS_TNEEEENS4_6LayoutISD_NS5_IJSC_NSA_ILi0EEESS_EEEEENS5_IJNS4_10UnderscoreESV_SV_EEEEENS4_13SM90_TMA_LOADENS4_14ComposedLayoutINS4_7SwizzleILi2ELi4ELi3EEENS4_18smem_ptr_flag_bitsILi8EEENSR_INS5_IJNSA_ILi8EEESI_EEENS5_IJSI_SC_EEEEEEEvNS4_8identityENS4_23SM90_TMA_LOAD_MULTICASTES18_vS19_EENS_8epilogue10collective6detail29Sm90TmaWarpSpecializedAdapterINS1D_15DefaultEpilogueIaSK_SK_NS1C_6thread17LinearCombinationIaLi1EiiLNS1H_9ScaleType4KindE0ELNS_15FloatRoundStyleE2EaEENS1_15EpilogueDefaultEEEEEvvEEEEvNT_6ParamsE,@"STO_CUDA_ENTRY STV_DEFAULT"
_ZN7cutlass13device_kernelINS_4gemm6kernel13GemmUniversalIN4cute5tupleIJiiiiEEENS1_10collective13CollectiveMmaINS1_34MainloopSm90TmaGmmaWarpSpecializedILi5ENS5_IJNS4_1CILi2EEENSA_ILi1EEESC_EEENS1_35KernelTmaWarpSpecializedCooperativeEEENS5_IJNSA_ILi128EEENSA_ILi256EEENSA_ILi64EEEEEEaNS5_IJlSC_lEEEaSK_NS4_8TiledMMAINS4_8MMA_AtomIJNS4_4SM904GMMA27MMA_64x256x32_S32S8S8_SS_TNEEEENS4_6LayoutISD_NS5_IJSC_NSA_ILi0EEESS_EEEEENS5_IJNS4_10UnderscoreESV_SV_EEEEENS4_13SM90_TMA_LOADENS4_14ComposedLayoutINS4_7SwizzleILi2ELi4ELi3EEENS4_18smem_ptr_flag_bitsILi8EEENSR_INS5_IJNSA_ILi8EEESI_EEENS5_IJSI_SC_EEEEEEEvNS4_8identityENS4_23SM90_TMA_LOAD_MULTICASTES18_vS19_EENS_8epilogue10collective6detail29Sm90TmaWarpSpecializedAdapterINS1D_15DefaultEpilogueIaSK_SK_NS1C_6thread17LinearCombinationIaLi1EiiLNS1H_9ScaleType4KindE0ELNS_15FloatRoundStyleE2EaEENS1_15EpilogueDefaultEEEEEvvEEEEvNT_6ParamsE:
[----:B------:R-:W0:Y:S01]  /*0000*/  LDC R1, c[0x0][0x28] ;  /* 0x00000a00ff017b82 */ /* 0x000e220000000800 */
[----:B------:R-:W1:Y:S01]  /*0010*/  S2R R18, SR_TID.X ;  /* 0x0000000000127919 */ /* 0x000e620000002100 */
[----:B------:R-:W-:Y:S01]  /*0020*/  ELECT P0, URZ, PT ;  /* 0x00000000003f782f */ /* 0x000fe20003800000 */
[----:B------:R-:W-:Y:S01]  /*0030*/  BSSY B0, `(.L_x_0) ;  /* 0x000000f000007945 */ /* 0x000fe20003800000 */
[--C-:B-1----:R-:W-:Y:S02]  /*0040*/  SHF.R.U32.HI R0, RZ, 0x5, R18.reuse ;  /* 0x00000005ff007819 */ /* 0x102fe40000011612 */
[----:B------:R-:W-:-:S03]  /*0050*/  SHF.R.U32.HI R3, RZ, 0x7, R18 ;  /* 0x00000007ff037819 */ /* 0x000fc60000011612 */
[----:B------:R-:W1:Y:S04]  /*0060*/  SHFL.IDX PT, R2, R0, RZ, 0x1f ;  /* 0x00001fff00027589 */ /* 0x000e6800000e0000 */
[----:B------:R2:W3:Y:S01]  /*0070*/  SHFL.IDX PT, R5, R3, RZ, 0x1f ;  /* 0x00001fff03057589 */ /* 0x0004e200000e0000 */
[----:B-1----:R-:W-:-:S13]  /*0080*/  ISETP.NE.OR P0, PT, R2, RZ, !P0 ;  /* 0x000000ff0200720c */ /* 0x002fda0004705670 */
[----:B0-23--:R-:W-:Y:S05]  /*0090*/  @P0 BRA `(.L_x_1) ;  /* 0x0000000000200947 */ /* 0x00dfea0003800000 */
[----:B------:R-:W-:Y:S02]  /*00a0*/  ULDC.64 UR4, c[0x0][0x198] ;  /* 0x0000660000047ab9 */ /* 0x000fe40000000a00 */
[----:B------:R-:W-:Y:S02]  /*00b0*/  UIADD3 UR6, UP0, UR4, 0xf0, URZ ;  /* 0x000000f004067890 */ /* 0x000fe4000ff1e03f */
[----:B------:R-:W-:Y:S02]  /*00c0*/  UIADD3 UR4, UP1, UR4, 0x1f0, URZ ;  /* 0x000001f004047890 */ /* 0x000fe4000ff3e03f */
[----:B------:R-:W-:Y:S02]  /*00d0*/  UIADD3.X UR7, URZ, UR5, URZ, UP0, !UPT ;  /* 0x000000053f077290 */ /* 0x000fe400087fe43f */
[----:B------:R-:W-:-:S07]  /*00e0*/  UIADD3.X UR5, URZ, UR5, URZ, UP1, !UPT ;  /* 0x000000053f057290 */ /* 0x000fce0008ffe43f */
[----:B------:R0:W-:Y:S02]  /*00f0*/  UTMACCTL.PF [UR6] ;  /* 0x00000000060079b9 */ /* 0x0001e40008040000 */
[----:B------:R0:W-:Y:S02]  /*0100*/  UTMACCTL.PF [UR4] ;  /* 0x00000000040079b9 */ /* 0x0001e40008040000 */
[----:B0-----:R-:W-:Y:S01]  /*0110*/  NOP ;  /* 0x0000000000007918 */ /* 0x001fe20000000000 */
.L_x_1:
[----:B------:R-:W-:Y:S05]  /*0120*/  BSYNC B0 ;  /* 0x0000000000007941 */ /* 0x000fea0003800000 */
.L_x_0:
[----:B------:R-:W0:Y:S02]  /*0130*/  SHFL.IDX PT, R3, R0, RZ, 0x1f ;  /* 0x00001fff00037589 */ /* 0x000e2400000e0000 */
[----:B0-----:R-:W-:-:S13]  /*0140*/  ISETP.NE.AND P0, PT, R3, RZ, PT ;  /* 0x000000ff0300720c */ /* 0x001fda0003f05270 */
[----:B------:R-:W-:Y:S05]  /*0150*/  @P0 BRA `(.L_x_2) ;  /* 0x0000000000600947 */ /* 0x000fea0003800000 */
[----:B------:R-:W0:Y:S01]  /*0160*/  S2UR UR8, SR_CgaCtaId ;  /* 0x00000000000879c3 */ /* 0x000e220000008800 */
[----:B------:R-:W-:Y:S01]  /*0170*/  UMOV UR4, 0x400 ;  /* 0x0000040000047882 */ /* 0x000fe20000000000 */
[----:B------:R-:W-:Y:S01]  /*0180*/  UMOV UR5, 0x1 ;  /* 0x0000000100057882 */ /* 0x000fe20000000000 */
[----:B------:R-:W-:Y:S01]  /*0190*/  UMOV UR6, 0x4 ;  /* 0x0000000400067882 */ /* 0x000fe20000000000 */
[----:B------:R-:W-:Y:S01]  /*01a0*/  ELECT P0, URZ, PT ;  /* 0x00000000003f782f */ /* 0x000fe20003800000 */
[----:B------:R-:W-:-:S04]  /*01b0*/  UIADD3 UR6, -UR6, 0x100000, URZ ;  /* 0x0010000006067890 */ /* 0x000fc8000fffe13f */
[----:B------:R-:W-:Y:S02]  /*01c0*/  USHF.L.U32 UR7, UR6, 0xb, URZ ;  /* 0x0000000b06077899 */ /* 0x000fe4000800063f */
[----:B------:R-:W-:Y:S02]  /*01d0*/  USHF.L.U32 UR6, UR6, 0x1, URZ ;  /* 0x0000000106067899 */ /* 0x000fe4000800063f */
[----:B0-----:R-:W-:Y:S02]  /*01e0*/  ULEA UR8, UR8, UR4, 0x18 ;  /* 0x0000000408087291 */ /* 0x001fe4000f8ec03f */
[----:B------:R-:W-:-:S04]  /*01f0*/  UIADD3 UR4, -UR5, 0x100000, URZ ;  /* 0x0010000005047890 */ /* 0x000fc8000fffe13f */
[----:B------:R-:W-:Y:S02]  /*0200*/  USHF.L.U32 UR5, UR4, 0xb, URZ ;  /* 0x0000000b04057899 */ /* 0x000fe4000800063f */
[----:B------:R-:W-:Y:S01]  /*0210*/  USHF.L.U32 UR4, UR4, 0x1, URZ ;  /* 0x0000000104047899 */ /* 0x000fe2000800063f */
[----:B------:R-:W0:Y:S11]  /*0220*/  FENCE.VIEW.ASYNC.S ;  /* 0x00000000000073c6 */ /* 0x000e360000000000 */
[----:B0-----:R0:W1:Y:S01]  /*0230*/  SYNCS.EXCH.64 URZ, [UR8], UR4 ;  /* 0x00000004083f75b2 */ /* 0x0010620008000100 */
[----:B------:R0:W2:Y:S01]  /*0240*/  SYNCS.EXCH.64 URZ, [UR8+0x28], UR6 ;  /* 0x00002806083f75b2 */ /* 0x0000a20008000100 */
[----:B------:R0:W3:Y:S01]  /*0250*/  SYNCS.EXCH.64 URZ, [UR8+0x8], UR4 ;  /* 0x00000804083f75b2 */ /* 0x0000e20008000100 */
[----:B------:R0:W4:Y:S01]  /*0260*/  SYNCS.EXCH.64 URZ, [UR8+0x30], UR6 ;  /* 0x00003006083f75b2 */ /* 0x0001220008000100 */
[----:B------:R0:W0:Y:S01]  /*0270*/  SYNCS.EXCH.64 URZ, [UR8+0x10], UR4 ;  /* 0x00001004083f75b2 */ /* 0x0000220008000100 */
[----:B------:R0:W0:Y:S01]  /*0280*/  SYNCS.EXCH.64 URZ, [UR8+0x38], UR6 ;  /* 0x00003806083f75b2 */ /* 0x0000220008000100 */
[----:B------:R0:W0:Y:S01]  /*0290*/  SYNCS.EXCH.64 URZ, [UR8+0x18], UR4 ;  /* 0x00001804083f75b2 */ /* 0x0000220008000100 */
[----:B------:R0:W0:Y:S01]  /*02a0*/  SYNCS.EXCH.64 URZ, [UR8+0x40], UR6 ;  /* 0x00004006083f75b2 */ /* 0x0000220008000100 */
[----:B------:R0:W0:Y:S01]  /*02b0*/  SYNCS.EXCH.64 URZ, [UR8+0x20], UR4 ;  /* 0x00002004083f75b2 */ /* 0x0000220008000100 */
[----:B------:R0:W0:Y:S01]  /*02c0*/  SYNCS.EXCH.64 URZ, [UR8+0x48], UR6 ;  /* 0x00004806083f75b2 */ /* 0x0000220008000100 */
[----:B------:R-:W-:Y:S01]  /*02d0*/  NOP ;  /* 0x0000000000007918 */ /* 0x000fe20000000000 */
.L_x_2:
[----:B------:R-:W-:Y:S01]  /*02e0*/  SHF.R.S32.HI R7, RZ, 0x1f, R18 ;  /* 0x0000001fff077819 */ /* 0x000fe20000011412 */
[----:B------:R-:W5:Y:S01]  /*02f0*/  SHFL.IDX PT, R0, R0, RZ, 0x1f ;  /* 0x00001fff00007589 */ /* 0x000f6200000e0000 */
[----:B0-----:R-:W0:Y:S01]  /*0300*/  S2UR UR8, SR_CTAID.X ;  /* 0x00000000000879c3 */ /* 0x001e220000002500 */
[----:B------:R-:W-:Y:S02]  /*0310*/  ELECT P0, URZ, PT ;  /* 0x00000000003f782f */ /* 0x000fe40003800000 */
[----:B------:R-:W-:Y:S01]  /*0320*/  LEA.HI R7, R7, R18, RZ, 0x7 ;  /* 0x0000001207077211 */ /* 0x000fe200078f38ff */
[----:B------:R-:W1:Y:S01]  /*0330*/  S2R R4, SR_CTAID.Y ;  /* 0x0000000000047919 */ /* 0x000e620000002600 */
[----:B------:R-:W-:Y:S01]  /*0340*/  SHF.R.S32.HI R8, RZ, 0x1f, R3 ;  /* 0x0000001fff087819 */ /* 0x000fe20000011403 */
[----:B------:R-:W-:Y:S01]  /*0350*/  ULDC UR4, c[0x0][0x150] ;  /* 0x0000540000047ab9 */ /* 0x000fe20000000800 */
[----:B------:R-:W-:Y:S01]  /*0360*/  LOP3.LUT R7, R7, 0xffffff80, RZ, 0xc0, !PT ;  /* 0xffffff8007077812 */ /* 0x000fe200078ec0ff */
[----:B------:R-:W-:Y:S01]  /*0370*/  NOP ;  /* 0x0000000000007918 */ /* 0x000fe20000000000 */
[----:B------:R-:W-:Y:S01]  /*0380*/  LEA.HI R8, R8, R3, RZ, 0x2 ;  /* 0x0000000308087211 */ /* 0x000fe200078f10ff */
[----:B------:R-:W2:Y:S01]  /*0390*/  LDC R10, c[0x0][0x144] ;  /* 0x00005100ff0a7b82 */ /* 0x000ea20000000800 */
[----:B------:R-:W-:Y:S01]  /*03a0*/  NOP ;  /* 0x0000000000007918 */ /* 0x000fe20000000000 */
[----:B------:R-:W-:Y:S01]  /*03b0*/  IMAD.IADD R6, R18, 0x1, -R7 ;  /* 0x0000000112067824 */ /* 0x000fe200078e0a07 */
[----:B------:R-:W-:Y:S01]  /*03c0*/  LOP3.LUT R8, R8, 0x3ffffffc, RZ, 0xc0, !PT ;  /* 0x3ffffffc08087812 */ /* 0x000fe200078ec0ff */
[----:B------:R-:W-:Y:S01]  /*03d0*/  IMAD.MOV.U32 R23, RZ, RZ, 0x1 ;  /* 0x00000001ff177424 */ /* 0x000fe200078e00ff */
[----:B------:R-:W-:-:S02]  /*03e0*/  ISETP.NE.AND P3, PT, R5, RZ, PT ;  /* 0x000000ff0500720c */ /* 0x000fc40003f65270 */
[----:B------:R-:W-:Y:S01]  /*03f0*/  SHF.R.S32.HI R7, RZ, 0x1f, R6 ;  /* 0x0000001fff077819 */ /* 0x000fe20000011406 */
[----:B------:R-:W-:Y:S01]  /*0400*/  IMAD.IADD R8, R3, 0x1, -R8 ;  /* 0x0000000103087824 */ /* 0x000fe200078e0a08 */
[----:B------:R-:W3:Y:S02]  /*0410*/  LDC R13, c[0x0][0x140] ;  /* 0x00005000ff0d7b82 */ /* 0x000ee40000000800 */
[----:B------:R-:W-:Y:S02]  /*0420*/  LEA.HI R7, R7, R6, RZ, 0x3 ;  /* 0x0000000607077211 */ /* 0x000fe400078f18ff */
[----:B-----5:R-:W-:Y:S02]  /*0430*/  ISETP.NE.OR P0, PT, R0, RZ, !P0 ;  /* 0x000000ff0000720c */ /* 0x020fe40004705670 */
[--C-:B------:R-:W-:Y:S02]  /*0440*/  SHF.R.S32.HI R0, RZ, 0x3, R7.reuse ;  /* 0x00000003ff007819 */ /* 0x100fe40000011407 */
[----:B------:R-:W-:-:S02]  /*0450*/  SHF.R.S32.HI R7, RZ, 0x1f, R7 ;  /* 0x0000001fff077819 */ /* 0x000fc40000011407 */
[----:B0-----:R-:W-:Y:S02]  /*0460*/  I2FP.F32.U32 R9, UR8 ;  /* 0x0000000800097c45 */ /* 0x001fe40008201000 */
[----:B------:R-:W-:-:S03]  /*0470*/  LEA.HI R7, R7, R0, RZ, 0x2 ;  /* 0x0000000007077211 */ /* 0x000fc600078f10ff */
[----:B------:R-:W-:Y:S01]  /*0480*/  FMUL R9, R9, UR4 ;  /* 0x0000000409097c20 */ /* 0x000fe20008400000 */
[----:B------:R-:W-:Y:S01]  /*0490*/  LOP3.LUT R7, R7, 0xfffffffc, RZ, 0xc0, !PT ;  /* 0xfffffffc07077812 */ /* 0x000fe200078ec0ff */
[----:B------:R-:W-:Y:S01]  /*04a0*/  VOTEU.ALL UP0, P0 ;  /* 0x00000000003f7886 */ /* 0x000fe20000000000 */
[----:B-1----:R-:W-:Y:S01]  /*04b0*/  I2FP.F32.U32 R3, R4 ;  /* 0x0000000400037245 */ /* 0x002fe20000201000 */
[----:B------:R-:W-:Y:S01]  /*04c0*/  ULDC UR4, c[0x0][0x154] ;  /* 0x0000550000047ab9 */ /* 0x000fe20000000800 */
[----:B------:R-:W-:Y:S01]  /*04d0*/  VOTEU.ALL UP1, P0 ;  /* 0x00000000003f7886 */ /* 0x000fe20000020000 */
[----:B------:R-:W0:Y:S01]  /*04e0*/  F2I.U32.TRUNC.NTZ R9, R9 ;  /* 0x0000000900097305 */ /* 0x000e22000020f000 */
[----:B------:R-:W-:Y:S01]  /*04f0*/  IMAD.IADD R7, R0, 0x1, -R7 ;  /* 0x0000000100077824 */ /* 0x000fe200078e0a07 */
[----:B------:R-:W1:Y:S01]  /*0500*/  @!UP0 S2UR UR7, SR_CgaCtaId ;  /* 0x00000000000789c3 */ /* 0x000e620000008800 */
[----:B------:R-:W-:Y:S01]  /*0510*/  FMUL R12, R3, UR4 ;  /* 0x00000004030c7c20 */ /* 0x000fe20008400000 */
[----:B------:R-:W-:Y:S01]  /*0520*/  UMOV UR4, 0x20 ;  /* 0x0000002000047882 */ /* 0x000fe20000000000 */
[----:B------:R-:W-:Y:S01]  /*0530*/  IMAD R8, R8, 0x4, R7 ;  /* 0x0000000408087824 */ /* 0x000fe200078e0207 */
[----:B------:R-:W-:Y:S01]  /*0540*/  @!UP0 UMOV UR6, 0x400 ;  /* 0x0000040000068882 */ /* 0x000fe20000000000 */
[----:B------:R-:W-:-:S04]  /*0550*/  @!UP0 UIADD3 UR4, -UR4, 0x100000, URZ ;  /* 0x0010000004048890 */ /* 0x000fc8000fffe13f */
[----:B------:R-:W-:Y:S02]  /*0560*/  @!UP0 USHF.L.U32 UR5, UR4, 0xb, URZ ;  /* 0x0000000b04058899 */ /* 0x000fe4000800063f */
[----:B------:R-:W-:Y:S01]  /*0570*/  @!UP0 USHF.L.U32 UR4, UR4, 0x1, URZ ;  /* 0x0000000104048899 */ /* 0x000fe2000800063f */
[----:B---3--:R-:W-:Y:S01]  /*0580*/  ISETP.EQ.U32.AND P2, PT, R13, 0x1, PT ;  /* 0x000000010d00780c */ /* 0x008fe20003f42070 */
[----:B------:R-:W3:Y:S01]  /*0590*/  F2I.U32.TRUNC.NTZ R12, R12 ;  /* 0x0000000c000c7305 */ /* 0x000ee2000020f000 */
[----:B------:R-:W-:Y:S01]  /*05a0*/  LEA.HI R0, R8, R8, RZ, 0x1 ;  /* 0x0000000808007211 */ /* 0x000fe200078f08ff */
[----:B------:R-:W5:Y:S03]  /*05b0*/  LDC R7, c[0x0][0x148] ;  /* 0x00005200ff077b82 */ /* 0x000f660000000800 */
[----:B------:R-:W-:Y:S01]  /*05c0*/  LOP3.LUT R11, R0, 0xfffffffe, RZ, 0xc0, !PT ;  /* 0xfffffffe000b7812 */ /* 0x000fe200078ec0ff */
[----:B0-----:R-:W-:Y:S01]  /*05d0*/  IMAD.MOV R15, RZ, RZ, -R9 ;  /* 0x000000ffff0f7224 */ /* 0x001fe200078e0a09 */
[----:B------:R-:W-:-:S03]  /*05e0*/  SHF.R.S32.HI R9, RZ, 0x1f, R2 ;  /* 0x0000001fff097819 */ /* 0x000fc60000011402 */
[----:B--2---:R-:W-:Y:S01]  /*05f0*/  IMAD R3, R10, R15, UR8 ;  /* 0x000000080a037e24 */ /* 0x004fe2000f8e020f */
[----:B------:R-:W-:Y:S01]  /*0600*/  LEA.HI R9, R9, R2, RZ, 0x2 ;  /* 0x0000000209097211 */ /* 0x000fe200078f10ff */
[C---:B------:R-:W-:Y:S02]  /*0610*/  IMAD.IADD R0, R8.reuse, 0x1, -R11 ;  /* 0x0000000108007824 */ /* 0x040fe400078e0a0b */
[----:B------:R-:W-:Y:S01]  /*0620*/  IMAD.SHL.U32 R11, R8, 0x4, RZ ;  /* 0x00000004080b7824 */ /* 0x000fe200078e00ff */
[----:B------:R-:W-:Y:S01]  /*0630*/  LOP3.LUT R9, R9, 0xfffffffc, RZ, 0xc0, !PT ;  /* 0xfffffffc09097812 */ /* 0x000fe200078ec0ff */
[----:B---3--:R-:W-:Y:S01]  /*0640*/  IMAD.MOV R24, RZ, RZ, -R12 ;  /* 0x000000ffff187224 */ /* 0x008fe200078e0a0c */
[----:B------:R-:W-:Y:S01]  /*0650*/  ISETP.NE.AND P4, PT, R0, R3, PT ;  /* 0x000000030000720c */ /* 0x000fe20003f85270 */
[----:B-1----:R-:W-:Y:S01]  /*0660*/  @!UP0 ULEA UR6, UR7, UR6, 0x18 ;  /* 0x0000000607068291 */ /* 0x002fe2000f8ec03f */
[----:B------:R-:W-:Y:S01]  /*0670*/  LOP3.LUT R152, R8, 0xc, R11, 0x78, !PT ;  /* 0x0000000c08987812 */ /* 0x000fe200078e780b */
[----:B------:R-:W-:Y:S01]  /*0680*/  IMAD.IADD R0, R2, 0x1, -R9 ;  /* 0x0000000102007824 */ /* 0x000fe200078e0a09 */
[----:B------:R-:W-:Y:S01]  /*0690*/  VOTEU.ALL UP0, P0 ;  /* 0x00000000003f7886 */ /* 0x000fe20000000000 */
[----:B------:R-:W-:Y:S01]  /*06a0*/  LOP3.LUT P0, RZ, R6, 0x7, RZ, 0xc0, !PT ;  /* 0x0000000706ff7812 */ /* 0x000fe2000780c0ff */
[----:B------:R-:W-:-:S02]  /*06b0*/  VIADD R6, R5, 0xffffffff ;  /* 0xffffffff05067836 */ /* 0x000fc40000000000 */
[----:B------:R-:W-:Y:S01]  /*06c0*/  ISETP.NE.AND P1, PT, R0, 0x3, PT ;  /* 0x000000030000780c */ /* 0x000fe20003f25270 */
[----:B-----5:R-:W-:Y:S01]  /*06d0*/  IMAD R9, R7, R24, R4 ;  /* 0x0000001807097224 */ /* 0x020fe200078e0204 */
[----:B------:R-:W-:Y:S02]  /*06e0*/  ISETP.LT.U32.AND P0, PT, R152, 0x2, !P0 ;  /* 0x000000029800780c */ /* 0x000fe40004701070 */
[----:B------:R-:W-:Y:S01]  /*06f0*/  ISETP.EQ.OR P1, PT, R0, RZ, !P1 ;  /* 0x000000ff0000720c */ /* 0x000fe20004f22670 */
[----:B------:R-:W0:Y:S02]  /*0700*/  FENCE.VIEW.ASYNC.S ;  /* 0x00000000000073c6 */ /* 0x000e240000000000 */
[----:B0-----:R0:W1:Y:S01]  /*0710*/  @!UP0 SYNCS.EXCH.64 URZ, [UR6+0x60], UR4 ;  /* 0x00006004063f85b2 */ /* 0x0010620008000100 */
[----:B------:R-:W-:Y:S02]  /*0720*/  @P4 LEA.HI R2, R152, R152, RZ, 0x1 ;  /* 0x0000009898024211 */ /* 0x000fe400078f08ff */
[----:B------:R-:W-:-:S02]  /*0730*/  ISETP.EQ.AND P1, PT, R5, RZ, P1 ;  /* 0x000000ff0500720c */ /* 0x000fc40000f22270 */
[----:B------:R-:W-:Y:S02]  /*0740*/  @P4 SHF.R.S32.HI R2, RZ, 0x1, R2 ;  /* 0x00000001ff024819 */ /* 0x000fe40000011402 */
[----:B------:R-:W-:Y:S02]  /*0750*/  ISETP.GE.U32.AND P6, PT, R6, 0x2, PT ;  /* 0x000000020600780c */ /* 0x000fe40003fc6070 */
[----:B------:R-:W-:Y:S02]  /*0760*/  @P4 ISETP.NE.AND P5, PT, R2, R9, PT ;  /* 0x000000090200420c */ /* 0x000fe40003fa5270 */
[----:B------:R-:W-:Y:S02]  /*0770*/  SEL R2, RZ, 0x1, !P0 ;  /* 0x00000001ff027807 */ /* 0x000fe40004000000 */
[----:B------:R-:W-:Y:S02]  /*0780*/  @P4 SEL R23, RZ, 0x1, P5 ;  /* 0x00000001ff174807 */ /* 0x000fe40002800000 */
[----:B------:R-:W-:Y:S01]  /*0790*/  SEL R19, RZ, 0x1, !P1 ;  /* 0x00000001ff137807 */ /* 0x000fe20004800000 */
[----:B------:R0:W2:Y:S01]  /*07a0*/  @!UP1 SYNCS.EXCH.64 URZ, [UR6+0x68], UR4 ;  /* 0x00006804063f95b2 */ /* 0x0000a20008000100 */
[----:B------:R-:W-:Y:S01]  /*07b0*/  LOP3.LUT R23, R23, R2, RZ, 0xc0, !PT ;  /* 0x0000000217177212 */ /* 0x000fe200078ec0ff */
[----:B------:R-:W-:Y:S01]  /*07c0*/  NOP ;  /* 0x0000000000007918 */ /* 0x000fe20000000000 */
[----:B------:R-:W-:Y:S01]  /*07d0*/  SEL R19, R19, 0x2, P6 ;  /* 0x0000000213137807 */ /* 0x000fe20003000000 */
[----:B------:R-:W-:Y:S06]  /*07e0*/  @!P2 BRA `(.L_x_3) ;  /* 0x000000000008a947 */ /* 0x000fec0003800000 */
[----:B-12-4-:R-:W-:Y:S01]  /*07f0*/  UCGABAR_ARV ;  /* 0x00000000000079c7 */ /* 0x016fe20008000000 */
[----:B------:R-:W-:Y:S05]  /*0800*/  BRA `(.L_x_4) ;  /* 0x0000000000047947 */ /* 0x000fea0003800000 */
.L_x_3:
[----:B-12-4-:R-:W-:Y:S01]  /*0810*/  NOP ;  /* 0x0000000000007918 */ /* 0x016fe20000000000 */
.L_x_4:
[----:B------:R-:W1:Y:S01]  /*0820*/  LDC R2, c[0x0][0x65c] ;  /* 0x00019700ff027b82 */ /* 0x000e620000000800 */
[----:B------:R-:W-:Y:S02]  /*0830*/  IMAD.U32 R8, RZ, RZ, UR8 ;  /* 0x00000008ff087e24 */ /* 0x000fe4000f8e00ff */
[----:B------:R-:W-:Y:S01]  /*0840*/  IMAD.MOV.U32 R9, RZ, RZ, RZ ;  /* 0x000000ffff097224 */ /* 0x000fe200078e00ff */
[----:B-1----:R-:W-:-:S04]  /*0850*/  ISETP.NE.AND P1, PT, R2, 0x1, PT ;  /* 0x000000010200780c */ /* 0x002fc80003f25270 */
[----:B------:R-:W-:-:S09]  /*0860*/  P2R R5, PR, RZ, 0x2 ;  /* 0x00000002ff057803 */ /* 0x000fd20000000000 */
[----:B------:R-:W1:Y:S01]  /*0870*/  @P1 LDC R17, c[0x0][0x10] ;  /* 0x00000400ff111b82 */ /* 0x000e620000000800 */
[----:B------:R-:W-:Y:S02]  /*0880*/  @P1 IMAD.MOV.U32 R5, RZ, RZ, RZ ;  /* 0x000000ffff051224 */ /* 0x000fe400078e00ff */
[----:B------:R-:W-:-:S05]  /*0890*/  @P1 IMAD.MOV.U32 R13, RZ, RZ, RZ ;  /* 0x000000ffff0d1224 */ /* 0x000fca00078e00ff */
[----:B------:R-:W2:Y:S01]  /*08a0*/  @!P1 LDC R11, c[0x0][0xc] ;  /* 0x00000300ff0b9b82 */ /* 0x000ea20000000800 */
[----:B-1----:R-:W-:-:S04]  /*08b0*/  @P1 IMAD.WIDE.U32 R16, R17, UR8, R4 ;  /* 0x0000000811101c25 */ /* 0x002fc8000f8e0004 */
[----:B------:R-:W-:Y:S02]  /*08c0*/  @P1 IMAD.IADD R17, R17, 0x1, R13 ;  /* 0x0000000111111824 */ /* 0x000fe400078e020d */
[----:B--2---:R-:W-:-:S04]  /*08d0*/  @!P1 IMAD.WIDE.U32 R8, R4, R11, R8 ;  /* 0x0000000b04089225 */ /* 0x004fc800078e0008 */
[----:B------:R-:W-:Y:S02]  /*08e0*/  @!P1 IMAD.MOV.U32 R16, RZ, RZ, R8 ;  /* 0x000000ffff109224 */ /* 0x000fe400078e0008 */
[----:B------:R-:W-:Y:S01]  /*08f0*/  @!P1 IMAD.MOV.U32 R17, RZ, RZ, R9 ;  /* 0x000000ffff119224 */ /* 0x000fe200078e0009 */
[----:B------:R-:W-:Y:S06]  /*0900*/  @!P2 BRA `(.L_x_5) ;  /* 0x00000000000ca947 */ /* 0x000fec0003800000 */
[----:B------:R-:W-:Y:S01]  /*0910*/  UCGABAR_WAIT ;  /* 0x0000000000007dc7 */ /* 0x000fe20008000000 */
[----:B------:R-:W-:Y:S01]  /*0920*/  CCTL.IVALL ;  /* 0x00000000ff00798f */ /* 0x000fe20002000000 */
[----:B------:R-:W-:Y:S05]  /*0930*/  BRA `(.L_x_6) ;  /* 0x0000000000047947 */ /* 0x000fea0003800000 */
.L_x_5:
[----:B------:R-:W-:Y:S06]  /*0940*/  BAR.SYNC.DEFER_BLOCKING 0x0 ;  /* 0x0000000000007b1d */ /* 0x000fec0000010000 */
.L_x_6:
[----:B------:R-:W-:Y:S05]  /*0950*/  @!P3 BRA `(.L_x_7) ;  /* 0x0000007c009cb947 */ /* 0x000fea0003800000 */
[----:B------:R-:W-:-:S13]  /*0960*/  ISETP.GT.U32.AND P0, PT, R6, 0x1, PT ;  /* 0x000000010600780c */ /* 0x000fda0003f04070 */
[----:B0-----:R-:W-:Y:S05]  /*0970*/  @P0 EXIT ;  /* 0x000000000000094d */ /* 0x001fea0003800000 */
[----:B------:R-:W-:Y:S01]  /*0980*/  ULDC.64 UR4, c[0x0][0x650] ;  /* 0x0001940000047ab9 */ /* 0x000fe20000000a00 */
[----:B------:R-:W-:Y:S01]  /*0990*/  PRMT R0, RZ, 0x7610, R0 ;  /* 0x00007610ff007816 */ /* 0x000fe20000000000 */
[----:B------:R-:W-:Y:S01]  /*09a0*/  IMAD.MOV.U32 R154, RZ, RZ, -0x1 ;  /* 0xffffffffff9a7424 */ /* 0x000fe200078e00ff */
[----:B------:R-:W-:Y:S01]  /*09b0*/  ISETP.GE.U32.AND P0, PT, R16, UR4, PT ;  /* 0x0000000410007c0c */ /* 0x000fe2000bf06070 */
[----:B------:R-:W-:Y:S02]  /*09c0*/  IMAD.MOV.U32 R153, RZ, RZ, -0x1 ;  /* 0xffffffffff997424 */ /* 0x000fe400078e00ff */
[----:B------:R-:W-:Y:S01]  /*09d0*/  IMAD.MOV.U32 R22, RZ, RZ, -0x1 ;  /* 0xffffffffff167424 */ /* 0x000fe200078e00ff */
[----:B------:R-:W-:-:S13]  /*09e0*/  ISETP.GE.U32.AND.EX P0, PT, R17, UR5, PT, P0 ;  /* 0x0000000511007c0c */ /* 0x000fda000bf06100 */
[----:B------:R-:W-:Y:S05]  /*09f0*/  @P0 BRA `(.L_x_8) ;  /* 0x00000004002c0947 */ /* 0x000fea0003800000 */
[----:B------:R-:W0:Y:S01]  /*0a00*/  LDC.64 R20, c[0x0][0x628] ;  /* 0x00018a00ff147b82 */ /* 0x000e220000000a00 */
[----:B------:R-:W-:Y:S02]  /*0a10*/  IMAD.MOV.U32 R8, RZ, RZ, R16 ;  /* 0x000000ffff087224 */ /* 0x000fe400078e0010 */
[----:B------:R-:W-:-:S05]  /*0a20*/  IMAD.MOV.U32 R9, RZ, RZ, R17 ;  /* 0x000000ffff097224 */ /* 0x000fca00078e0011 */
[----:B------:R-:W1:Y:S08]  /*0a30*/  LDC R0, c[0x0][0x630] ;  /* 0x00018c00ff007b82 */ /* 0x000e700000000800 */
[----:B------:R-:W2:Y:S01]  /*0a40*/  LDC.64 R26, c[0x0][0x620] ;  /* 0x00018800ff1a7b82 */ /* 0x000ea20000000a00 */
[----:B0-----:R-:W-:-:S04]  /*0a50*/  ISETP.NE.U32.AND P0, PT, R20, RZ, PT ;  /* 0x000000ff1400720c */ /* 0x001fc80003f05070 */
[----:B------:R-:W-:-:S13]  /*0a60*/  ISETP.NE.AND.EX P0, PT, R21, RZ, PT, P0 ;  /* 0x000000ff1500720c */ /* 0x000fda0003f05300 */
[----:B-12---:R-:W-:Y:S05]  /*0a70*/  @!P0 BRA `(.L_x_9) ;  /* 0x0000000000288947 */ /* 0x006fea0003800000 */
[----:B------:R-:W0:Y:S02]  /*0a80*/  LDC R13, c[0x0][0x634] ;  /* 0x00018d00ff0d7b82 */ /* 0x000e240000000800 */
[----:B0-----:R-:W-:-:S05]  /*0a90*/  IADD3 R13, P0, R16, R13, RZ ;  /* 0x0000000d100d7210 */ /* 0x001fca0007f1e0ff */
[----:B------:R-:W-:-:S04]  /*0aa0*/  IMAD.X R15, RZ, RZ, R17, P0 ;  /* 0x000000ffff0f7224 */ /* 0x000fc800000e0611 */
[----:B------:R-:W-:-:S04]  /*0ab0*/  IMAD.WIDE.U32 R8, R15, R20, RZ ;  /* 0x000000140f087225 */ /* 0x000fc800078e00ff */
[----:B------:R-:W-:-:S04]  /*0ac0*/  IMAD.WIDE.U32 R10, P0, R13, R21, R8 ;  /* 0x000000150d0a7225 */ /* 0x000fc80007800008 */
[----:B------:R-:W-:-:S04]  /*0ad0*/  IMAD.WIDE.U32 R8, R13, R20, RZ ;  /* 0x000000140d087225 */ /* 0x000fc800078e00ff */
[----:B------:R-:W-:Y:S01]  /*0ae0*/  IMAD.X R13, RZ, RZ, RZ, P0 ;  /* 0x000000ffff0d7224 */ /* 0x000fe200000e06ff */
[----:B------:R-:W-:Y:S01]  /*0af0*/  IADD3 RZ, P0, R9, R10, RZ ;  /* 0x0000000a09ff7210 */ /* 0x000fe20007f1e0ff */
[----:B------:R-:W-:-:S04]  /*0b00*/  IMAD.MOV.U32 R12, RZ, RZ, R11 ;  /* 0x000000ffff0c7224 */ /* 0x000fc800078e000b */
[----:B------:R-:W-:-:S08]  /*0b10*/  IMAD.WIDE.U32.X R8, R15, R21, R12, P0 ;  /* 0x000000150f087225 */ /* 0x000fd000000e040c */
.L_x_9:
[----:B------:R-:W0:Y:S01]  /*0b20*/  LDC.64 R20, c[0x0][0x640] ;  /* 0x00019000ff147b82 */ /* 0x000e220000000a00 */
[--C-:B------:R-:W-:Y:S01]  /*0b30*/  SHF.R.U64 R28, R8, R0, R9.reuse ;  /* 0x00000000081c7219 */ /* 0x100fe20000001209 */
[----:B------:R-:W-:Y:S01]  /*0b40*/  IMAD R30, R7, R24, R4 ;  /* 0x00000018071e7224 */ /* 0x000fe200078e0204 */
[----:B------:R-:W-:Y:S01]  /*0b50*/  SHF.R.U32.HI R0, RZ, R0, R9 ;  /* 0x00000000ff007219 */ /* 0x000fe20000011609 */
[----:B------:R-:W-:Y:S01]  /*0b60*/  IMAD.MOV.U32 R25, RZ, RZ, 0x1 ;  /* 0x00000001ff197424 */ /* 0x000fe200078e00ff */
[----:B------:R-:W-:-:S03]  /*0b70*/  IADD3 R5, P0, RZ, -R28, RZ ;  /* 0x8000001cff057210 */ /* 0x000fc60007f1e0ff */
[----:B------:R-:W1:Y:S02]  /*0b80*/  LDC R6, c[0x0][0x618] ;  /* 0x00018600ff067b82 */ /* 0x000e640000000800 */
[----:B------:R-:W-:-:S04]  /*0b90*/  IMAD.X R9, RZ, RZ, ~R0, P0 ;  /* 0x000000ffff097224 */ /* 0x000fc800000e0e00 */
[-C--:B------:R-:W-:Y:S02]  /*0ba0*/  IMAD R0, R9, R26.reuse, RZ ;  /* 0x0000001a09007224 */ /* 0x080fe400078e02ff */
[----:B------:R-:W2:Y:S01]  /*0bb0*/  LDC R11, c[0x0][0x608] ;  /* 0x00018200ff0b7b82 */ /* 0x000ea20000000800 */
[----:B------:R-:W-:-:S04]  /*0bc0*/  IMAD.WIDE.U32 R8, R5, R26, R16 ;  /* 0x0000001a05087225 */ /* 0x000fc800078e0010 */
[----:B------:R-:W-:-:S03]  /*0bd0*/  IMAD R5, R5, R27, R0 ;  /* 0x0000001b05057224 */ /* 0x000fc600078e0200 */
[----:B------:R-:W3:Y:S01]  /*0be0*/  LDC R12, c[0x0][0x658] ;  /* 0x00019600ff0c7b82 */ /* 0x000ee20000000800 */
[----:B0-----:R-:W-:Y:S01]  /*0bf0*/  ISETP.NE.U32.AND P0, PT, R20, RZ, PT ;  /* 0x000000ff1400720c */ /* 0x001fe20003f05070 */
[----:B------:R-:W-:Y:S02]  /*0c00*/  IMAD.IADD R5, R9, 0x1, R5 ;  /* 0x0000000109057824 */ /* 0x000fe400078e0205 */
[----:B------:R-:W-:Y:S01]  /*0c10*/  IMAD.MOV.U32 R9, RZ, RZ, -0x1 ;  /* 0xffffffffff097424 */ /* 0x000fe200078e00ff */
[----:B------:R-:W-:-:S03]  /*0c20*/  ISETP.NE.AND.EX P0, PT, R21, RZ, PT, P0 ;  /* 0x000000ff1500720c */ /* 0x000fc60003f05300 */
[----:B------:R-:W0:Y:S01]  /*0c30*/  LDC R15, c[0x0][0x600] ;  /* 0x00018000ff0f7b82 */ /* 0x000e220000000800 */
[-CC-:B-1----:R-:W-:Y:S02]  /*0c40*/  SHF.R.U64 R13, R8, R6.reuse, R5.reuse ;  /* 0x00000006080d7219 */ /* 0x182fe40000001205 */
[----:B------:R-:W-:-:S05]  /*0c50*/  SHF.R.U32.HI R0, RZ, R6, R5 ;  /* 0x00000006ff007219 */ /* 0x000fca0000011605 */
[----:B------:R-:W1:Y:S01]  /*0c60*/  LDC R14, c[0x0][0x648] ;  /* 0x00019200ff0e7b82 */ /* 0x000e620000000800 */
[-CC-:B--2---:R-:W-:Y:S02]  /*0c70*/  SHF.R.U64 R27, R13, R11.reuse, R0.reuse ;  /* 0x0000000b0d1b7219 */ /* 0x184fe40000001200 */
[----:B------:R-:W-:-:S05]  /*0c80*/  SHF.R.U32.HI R5, RZ, R11, R0 ;  /* 0x0000000bff057219 */ /* 0x000fca0000011600 */
[----:B------:R-:W2:Y:S01]  /*0c90*/  LDC R22, c[0x0][0x638] ;  /* 0x00018e00ff167b82 */ /* 0x000ea20000000800 */
[-CC-:B---3--:R-:W-:Y:S02]  /*0ca0*/  SHF.R.U64 R24, R27, R12.reuse, R5.reuse ;  /* 0x0000000c1b187219 */ /* 0x188fe40000001205 */
[-C--:B------:R-:W-:Y:S02]  /*0cb0*/  SHF.L.U32 R0, R9, R12.reuse, RZ ;  /* 0x0000000c09007219 */ /* 0x080fe400000006ff */
[----:B------:R-:W-:Y:S01]  /*0cc0*/  SHF.R.U32.HI R5, RZ, R12, R5 ;  /* 0x0000000cff057219 */ /* 0x000fe20000011605 */
[----:B------:R-:W-:Y:S01]  /*0cd0*/  IMAD.MOV.U32 R4, RZ, RZ, R24 ;  /* 0x000000ffff047224 */ /* 0x000fe200078e0018 */
[----:B------:R-:W-:Y:S01]  /*0ce0*/  LOP3.LUT R10, RZ, R0, RZ, 0x33, !PT ;  /* 0x00000000ff0a7212 */ /* 0x000fe200078e33ff */
[----:B------:R-:W3:Y:S01]  /*0cf0*/  LDC R26, c[0x0][0x610] ;  /* 0x00018400ff1a7b82 */ /* 0x000ee20000000800 */
[----:B------:R-:W-:Y:S05]  /*0d00*/  @!P0 BRA `(.L_x_10) ;  /* 0x0000000000288947 */ /* 0x000fea0003800000 */
[----:B------:R-:W4:Y:S02]  /*0d10*/  LDC R9, c[0x0][0x64c] ;  /* 0x00019300ff097b82 */ /* 0x000f240000000800 */
[----:B----4-:R-:W-:-:S05]  /*0d20*/  IADD3 R9, P0, R24, R9, RZ ;  /* 0x0000000918097210 */ /* 0x010fca0007f1e0ff */
        /* <DEDUP_REMOVED lines=8> */
.L_x_10:
[----:B-1----:R-:W-:Y:S01]  /*0db0*/  SHF.R.U64 R4, R4, R14, R5 ;  /* 0x0000000e04047219 */ /* 0x002fe20000001205 */
[----:B0-----:R-:W-:Y:S01]  /*0dc0*/  VIADD R6, R15, 0xffffffff ;  /* 0xffffffff0f067836 */ /* 0x001fe20000000000 */
[----:B------:R-:W-:Y:S02]  /*0dd0*/  SHF.L.U32 R0, R25, R12, RZ ;  /* 0x0000000c19007219 */ /* 0x000fe400000006ff */
[----:B------:R-:W-:Y:S01]  /*0de0*/  LOP3.LUT R5, R27, R10, RZ, 0xc0, !PT ;  /* 0x0000000a1b057212 */ /* 0x000fe200078ec0ff */
[----:B------:R-:W-:Y:S01]  /*0df0*/  IMAD.MOV R7, RZ, RZ, -R4 ;  /* 0x000000ffff077224 */ /* 0x000fe200078e0a04 */
[----:B------:R-:W-:Y:S02]  /*0e00*/  SEL R3, R3, R30, !P1 ;  /* 0x0000001e03037207 */ /* 0x000fe40004800000 */
[----:B------:R-:W-:Y:S01]  /*0e10*/  LOP3.LUT R6, R13, R6, RZ, 0xc0, !PT ;  /* 0x000000060d067212 */ /* 0x000fe200078ec0ff */
[----:B------:R-:W-:Y:S02]  /*0e20*/  IMAD R4, R0, R4, R5 ;  /* 0x0000000400047224 */ /* 0x000fe400078e0205 */
[----:B--2---:R-:W-:-:S02]  /*0e30*/  IMAD R0, R7, R22, R24 ;  /* 0x0000001607007224 */ /* 0x004fc400078e0218 */
[----:B---3--:R-:W-:Y:S02]  /*0e40*/  IMAD R3, R4, R26, R3 ;  /* 0x0000001a04037224 */ /* 0x008fe400078e0203 */
[----:B------:R-:W-:Y:S02]  /*0e50*/  IMAD R154, R0, R15, R6 ;  /* 0x0000000f009a7224 */ /* 0x000fe400078e0206 */
[----:B------:R-:W-:Y:S02]  /*0e60*/  IMAD.MOV.U32 R4, RZ, RZ, 0x1 ;  /* 0x00000001ff047424 */ /* 0x000fe400078e00ff */
[----:B------:R-:W-:Y:S01]  /*0e70*/  IMAD.MOV.U32 R22, RZ, RZ, R28 ;  /* 0x000000ffff167224 */ /* 0x000fe200078e001c */
[----:B------:R-:W-:Y:S02]  /*0e80*/  SEL R153, R154, R3, !P1 ;  /* 0x000000039a997207 */ /* 0x000fe40004800000 */
[----:B------:R-:W-:Y:S02]  /*0e90*/  PRMT R0, R4, 0x7610, R0 ;  /* 0x0000761004007816 */ /* 0x000fe40000000000 */
[----:B------:R-:W-:-:S07]  /*0ea0*/  SEL R154, R3, R154, !P1 ;  /* 0x0000009a039a7207 */ /* 0x000fce0004800000 */
.L_x_8:
[----:B------:R-:W-:-:S08]  /*0eb0*/  NOP ;  /* 0x0000000000007918 */ /* 0x000fd00000000000 */
[----:B------:R-:W0:Y:S02]  /*0ec0*/  USETMAXREG.TRY_ALLOC.CTAPOOL UP0, 0xe8 ;  /* 0x000000e8000079c8 */ /* 0x000e240008000600 */
[----:B0-----:R-:W-:-:S13]  /*0ed0*/  PLOP3.LUT P0, PT, PT, PT, UP0, 0x80, 0x0 ;  /* 0x000000000000781c */ /* 0x001fda0003f0f008 */
[----:B------:R-:W-:Y:S05]  /*0ee0*/  @!P0 BRA `(.L_x_8) ;  /* 0xfffffffc00f08947 */ /* 0x000fea000383ffff */
[----:B------:R-:W-:Y:S01]  /*0ef0*/  ULDC.64 UR4, c[0x0][0x598] ;  /* 0x0001660000047ab9 */ /* 0x000fe20000000a00 */
[----:B------:R-:W-:Y:S01]  /*0f00*/  ULDC.64 UR36, c[0x0][0x208] ;  /* 0x0000820000247ab9 */ /* 0x000fe20000000a00 */
[----:B------:R-:W-:-:S04]  /*0f10*/  ISETP.NE.U32.AND P0, PT, RZ, UR4, PT ;  /* 0x00000004ff007c0c */ /* 0x000fc8000bf05070 */
[----:B------:R-:W-:-:S13]  /*0f20*/  ISETP.NE.AND.EX P0, PT, RZ, UR5, PT, P0 ;  /* 0x00000005ff007c0c */ /* 0x000fda000bf05300 */
[----:B------:R-:W-:Y:S05]  /*0f30*/  @!P0 BRA `(.L_x_11) ;  /* 0x00000000001c8947 */ /* 0x000fea0003800000 */
[----:B------:R-:W0:Y:S02]  /*0f40*/  LDC.64 R4, c[0x0][0x598] ;  /* 0x00016600ff047b82 */ /* 0x000e240000000a00 */
[----:B0-----:R-:W2:Y:S02]  /*0f50*/  LDG.E.64 R4, desc[UR36][R4.64] ;  /* 0x0000002404047981 */ /* 0x001ea4000c1e1b00 */
[----:B--2---:R-:W-:-:S04]  /*0f60*/  ISETP.NE.U32.AND P0, PT, R4, RZ, PT ;  /* 0x000000ff0400720c */ /* 0x004fc80003f05070 */
[----:B------:R-:W-:-:S13]  /*0f70*/  ISETP.NE.AND.EX P0, PT, R5, RZ, PT, P0 ;  /* 0x000000ff0500720c */ /* 0x000fda0003f05300 */
[----:B------:R-:W-:Y:S05]  /*0f80*/  @!P0 BRA `(.L_x_11) ;  /* 0x0000000000088947 */ /* 0x000fea0003800000 */
[----:B------:R0:W5:Y:S01]  /*0f90*/  LD.E R155, desc[UR36][R4.64] ;  /* 0x00000024049b7980 */ /* 0x000162000c101900 */
[----:B------:R-:W-:Y:S05]  /*0fa0*/  BRA `(.L_x_12) ;  /* 0x0000000000247947 */ /* 0x000fea0003800000 */
.L_x_11:
[----:B------:R-:W-:Y:S02]  /*0fb0*/  ULDC.64 UR4, c[0x0][0x588] ;  /* 0x0001620000047ab9 */ /* 0x000fe40000000a00 */
[----:B------:R-:W-:-:S04]  /*0fc0*/  ISETP.NE.U32.AND P0, PT, RZ, UR4, PT ;  /* 0x00000004ff007c0c */ /* 0x000fc8000bf05070 */
[----:B------:R-:W-:-:S13]  /*0fd0*/  ISETP.NE.AND.EX P0, PT, RZ, UR5, PT, P0 ;  /* 0x00000005ff007c0c */ /* 0x000fda000bf05300 */
[----:B------:R-:W-:Y:S05]  /*0fe0*/  @!P0 BRA `(.L_x_13) ;  /* 0x00000000000c8947 */ /* 0x000fea0003800000 */
[----:B------:R-:W0:Y:S02]  /*0ff0*/  LDC.64 R4, c[0x0][0x588] ;  /* 0x00016200ff047b82 */ /* 0x000e240000000a00 */
[----:B0-----:R1:W5:Y:S01]  /*1000*/  LDG.E R155, desc[UR36][R4.64] ;  /* 0x00000024049b7981 */ /* 0x001362000c1e1900 */
[----:B------:R-:W-:Y:S05]  /*1010*/  BRA `(.L_x_12) ;  /* 0x0000000000087947 */ /* 0x000fea0003800000 */
.L_x_13:
[----:B------:R-:W-:Y:S02]  /*1020*/  ULDC UR4, c[0x0][0x580] ;  /* 0x0001600000047ab9 */ /* 0x000fe40000000800 */
[----:B------:R-:W-:-:S07]  /*1030*/  IMAD.U32 R155, RZ, RZ, UR4 ;  /* 0x00000004ff9b7e24 */ /* 0x000fce000f8e00ff */
.L_x_12:
[----:B------:R-:W-:Y:S02]  /*1040*/  ULDC.64 UR4, c[0x0][0x5a0] ;  /* 0x0001680000047ab9 */ /* 0x000fe40000000a00 */
[----:B------:R-:W-:-:S04]  /*1050*/  ISETP.NE.U32.AND P0, PT, RZ, UR4, PT ;  /* 0x00000004ff007c0c */ /* 0x000fc8000bf05070 */
[----:B------:R-:W-:-:S13]  /*1060*/  ISETP.NE.AND.EX P0, PT, RZ, UR5, PT, P0 ;  /* 0x00000005ff007c0c */ /* 0x000fda000bf05300 */
[----:B------:R-:W-:Y:S05]  /*1070*/  @!P0 BRA `(.L_x_14) ;  /* 0x00000000001c8947 */ /* 0x000fea0003800000 */
[----:B01----:R-:W0:Y:S02]  /*1080*/  LDC.64 R4, c[0x0][0x5a0] ;  /* 0x00016800ff047b82 */ /* 0x003e240000000a00 */
[----:B0-----:R-:W2:Y:S02]  /*1090*/  LDG.E.64 R4, desc[UR36][R4.64] ;  /* 0x0000002404047981 */ /* 0x001ea4000c1e1b00 */
[----:B--2---:R-:W-:-:S04]  /*10a0*/  ISETP.NE.U32.AND P0, PT, R4, RZ, PT ;  /* 0x000000ff0400720c */ /* 0x004fc80003f05070 */
[----:B------:R-:W-:-:S13]  /*10b0*/  ISETP.NE.AND.EX P0, PT, R5, RZ, PT, P0 ;  /* 0x000000ff0500720c */ /* 0x000fda0003f05300 */
[----:B------:R-:W-:Y:S05]  /*10c0*/  @!P0 BRA `(.L_x_14) ;  /* 0x0000000000088947 */ /* 0x000fea0003800000 */
[----:B------:R0:W5:Y:S01]  /*10d0*/  LD.E R156, desc[UR36][R4.64] ;  /* 0x00000024049c7980 */ /* 0x000162000c101900 */
[----:B------:R-:W-:Y:S05]  /*10e0*/  BRA `(.L_x_15) ;  /* 0x0000000000247947 */ /* 0x000fea0003800000 */
.L_x_14:
[----:B------:R-:W-:Y:S02]  /*10f0*/  ULDC.64 UR4, c[0x0][0x590] ;  /* 0x0001640000047ab9 */ /* 0x000fe40000000a00 */
[----:B------:R-:W-:-:S04]  /*1100*/  ISETP.NE.U32.AND P0, PT, RZ, UR4, PT ;  /* 0x00000004ff007c0c */ /* 0x000fc8000bf05070 */
[----:B------:R-:W-:-:S13]  /*1110*/  ISETP.NE.AND.EX P0, PT, RZ, UR5, PT, P0 ;  /* 0x00000005ff007c0c */ /* 0x000fda000bf05300 */
[----:B------:R-:W-:Y:S05]  /*1120*/  @!P0 BRA `(.L_x_16) ;  /* 0x00000000000c8947 */ /* 0x000fea0003800000 */
[----:B------:R-:W2:Y:S02]  /*1130*/  LDC.64 R156, c[0x0][0x590] ;  /* 0x00016400ff9c7b82 */ /* 0x000ea40000000a00 */
[----:B--2---:R2:W5:Y:S01]  /*1140*/  LDG.E R156, desc[UR36][R156.64] ;  /* 0x000000249c9c7981 */ /* 0x004562000c1e1900 */
[----:B------:R-:W-:Y:S05]  /*1150*/  BRA `(.L_x_15) ;  /* 0x0000000000087947 */ /* 0x000fea0003800000 */
.L_x_16:
[----:B------:R-:W-:Y:S02]  /*1160*/  ULDC UR4, c[0x0][0x584] ;  /* 0x0001610000047ab9 */ /* 0x000fe40000000800 */
[----:B------:R-:W-:-:S07]  /*1170*/  IMAD.U32 R156, RZ, RZ, UR4 ;  /* 0x00000004ff9c7e24 */ /* 0x000fce000f8e00ff */
.L_x_15:
[----:B------:R-:W-:-:S13]  /*1180*/  LOP3.LUT P0, RZ, R0, 0xff, RZ, 0xc0, !PT ;  /* 0x000000ff00ff7812 */ /* 0x000fda000780c0ff */
[----:B------:R-:W-:Y:S05]  /*1190*/  @!P0 EXIT ;  /* 0x000000000000894d */ /* 0x000fea0003800000 */
[----:B------:R-:W-:Y:S01]  /*11a0*/  ULDC UR4, c[0x0][0x28c] ;  /* 0x0000a30000047ab9 */ /* 0x000fe20000000800 */
[----:B------:R-:W-:Y:S01]  /*11b0*/  UMOV UR38, URZ ;  /* 0x0000003f00267c82 */ /* 0x000fe20008000000 */
[----:B------:R-:W-:Y:S01]  /*11c0*/  UIADD3 UR4, UR4, 0x3f, URZ ;  /* 0x0000003f04047890 */ /* 0x000fe2000fffe03f */
[----:B------:R-:W-:-:S03]  /*11d0*/  UMOV UR39, URZ ;  /* 0x0000003f00277c82 */ /* 0x000fc60008000000 */
[----:B------:R-:W-:-:S04]  /*11e0*/  USHF.R.S32.HI UR5, URZ, 0x1f, UR4 ;  /* 0x0000001f3f057899 */ /* 0x000fc80008011404 */
[----:B------:R-:W-:-:S04]  /*11f0*/  ULEA.HI UR5, UR5, UR4, URZ, 0x6 ;  /* 0x0000000405057291 */ /* 0x000fc8000f8f303f */
[----:B------:R-:W-:-:S12]  /*1200*/  USHF.R.S32.HI UR40, URZ, 0x6, UR5 ;  /* 0x000000063f287899 */ /* 0x000fd80008011405 */
.L_x_296:
[----:B------:R-:W-:Y:S01]  /*1210*/  LOP3.LUT R0, R18, 0x80, RZ, 0xc0, !PT ;  /* 0x0000008012007812 */ /* 0x000fe200078ec0ff */
[----:B---3--:R-:W3:Y:S01]  /*1220*/  S2UR UR7, SR_CgaCtaId ;  /* 0x00000000000779c3 */ /* 0x008ee20000008800 */
[----:B------:R-:W-:Y:S02]  /*1230*/  UMOV UR6, 0x400 ;  /* 0x0000040000067882 */ /* 0x000fe40000000000 */
[----:B------:R-:W-:-:S06]  /*1240*/  SHF.R.U32.HI R0, RZ, 0x7, R0 ;  /* 0x00000007ff007819 */ /* 0x000fcc0000011600 */
[----:B----4-:R-:W4:Y:S01]  /*1250*/  SHFL.IDX PT, R0, R0, RZ, 0x1f ;  /* 0x00001fff00007589 */ /* 0x010f2200000e0000 */
[----:B---3--:R-:W-:Y:S01]  /*1260*/  ULEA UR6, UR7, UR6, 0x18 ;  /* 0x0000000607067291 */ /* 0x008fe2000f8ec03f */
[----:B----4-:R-:W-:-:S13]  /*1270*/  R2UR UR4, R0 ;  /* 0x00000000000472ca */ /* 0x010fda00000e0000 */
[----:B------:R-:W-:-:S04]  /*1280*/  ULEA.HI UR5, UR4, UR4, URZ, 0x1 ;  /* 0x0000000404057291 */ /* 0x000fc8000f8f083f */
[----:B------:R-:W-:-:S04]  /*1290*/  ULOP3.LUT UR5, UR5, 0xffffe, URZ, 0xc0, !UPT ;  /* 0x000ffffe05057892 */ /* 0x000fc8000f8ec03f */
[----:B------:R-:W-:-:S03]  /*12a0*/  UIADD3 UR5, UR4, -UR5, URZ ;  /* 0x8000000504057290 */ /* 0x000fc6000fffe03f */
[----:B------:R-:W-:Y:S01]  /*12b0*/  ULDC UR4, c[0x0][0x28c] ;  /* 0x0000a30000047ab9 */ /* 0x000fe20000000800 */
[----:B------:R-:W-:Y:S01]  /*12c0*/  ULEA UR5, UR5, UR6, 0xc ;  /* 0x0000000605057291 */ /* 0x000fe2000f8e603f */
[----:B------:R-:W-:-:S03]  /*12d0*/  ISETP.LT.AND P0, PT, RZ, UR4, PT ;  /* 0x00000004ff007c0c */ /* 0x000fc6000bf01270 */
[----:B------:R-:W-:-:S04]  /*12e0*/  UIADD3 UR5, UR5, 0x100, URZ ;  /* 0x0000010005057890 */ /* 0x000fc8000fffe03f */
[----:B------:R-:W-:-:S04]  /*12f0*/  USHF.R.U32.HI UR5, URZ, 0x4, UR5 ;  /* 0x000000043f057899 */ /* 0x000fc80008011605 */
[----:B------:R-:W-:Y:S02]  /*1300*/  ULOP3.LUT UR41, UR5, 0x3fff, URZ, 0xc0, !UPT ;  /* 0x00003fff05297892 */ /* 0x000fe4000f8ec03f */
[----:B------:R-:W-:Y:S10]  /*1310*/  @P0 BRA `(.L_x_17) ;  /* 0x0000000000400947 */ /* 0x000ff40003800000 */
[----:B------:R-:W-:Y:S01]  /*1320*/  MOV R0, 0x0 ;  /* 0x0000000000007802 */ /* 0x000fe20000000f00 */
[----:B------:R-:W-:Y:S01]  /*1330*/  ULDC.64 UR4, c[0x4][0x68] ;  /* 0x01001a0000047ab9 */ /* 0x000fe20000000a00 */
[----:B------:R-:W-:Y:S01]  /*1340*/  ULDC.64 UR6, c[0x4][0x8] ;  /* 0x0100020000067ab9 */ /* 0x000fe20000000a00 */
[----:B01----:R-:W-:Y:S01]  /*1350*/  IMAD.U32 R4, RZ, RZ, UR4 ;  /* 0x00000004ff047e24 */ /* 0x003fe2000f8e00ff */
[----:B------:R0:W1:Y:S01]  /*1360*/  LDC.64 R14, c[0x4][R0] ;  /* 0x01000000000e7b82 */ /* 0x0000620000000a00 */
[----:B------:R-:W-:Y:S01]  /*1370*/  IMAD.U32 R5, RZ, RZ, UR5 ;  /* 0x00000005ff057e24 */ /* 0x000fe2000f8e00ff */
[----:B------:R-:W-:Y:S01]  /*1380*/  ULDC.64 UR4, c[0x4][0x70] ;  /* 0x01001c0000047ab9 */ /* 0x000fe20000000a00 */
[----:B------:R-:W-:Y:S02]  /*1390*/  IMAD.U32 R10, RZ, RZ, UR6 ;  /* 0x00000006ff0a7e24 */ /* 0x000fe4000f8e00ff */
[----:B------:R-:W-:Y:S02]  /*13a0*/  IMAD.U32 R6, RZ, RZ, UR4 ;  /* 0x00000004ff067e24 */ /* 0x000fe4000f8e00ff */
[----:B------:R-:W-:-:S02]  /*13b0*/  IMAD.U32 R7, RZ, RZ, UR5 ;  /* 0x00000005ff077e24 */ /* 0x000fc4000f8e00ff */
[----:B------:R-:W-:Y:S02]  /*13c0*/  IMAD.U32 R11, RZ, RZ, UR7 ;  /* 0x00000007ff0b7e24 */ /* 0x000fe4000f8e00ff */
[----:B------:R-:W-:Y:S02]  /*13d0*/  IMAD.MOV.U32 R8, RZ, RZ, 0x1e1 ;  /* 0x000001e1ff087424 */ /* 0x000fe400078e00ff */
[----:B------:R-:W-:Y:S02]  /*13e0*/  IMAD.MOV.U32 R12, RZ, RZ, 0x1 ;  /* 0x00000001ff0c7424 */ /* 0x000fe400078e00ff */
[----:B0-----:R-:W-:-:S07]  /*13f0*/  IMAD.MOV.U32 R13, RZ, RZ, RZ ;  /* 0x000000ffff0d7224 */ /* 0x001fce00078e00ff */
[----:B------:R-:W-:-:S07]  /*1400*/  LEPC R20, `(.L_x_17) ;  /* 0x000000001014794e */ /* 0x000fce0000000000 */
[----:B-12--5:R-:W-:Y:S05]  /*1410*/  CALL.ABS.NOINC R14 ;  /* 0x000000000e007343 */ /* 0x026fea0003c00000 */
.L_x_17:
[----:B------:R-:W-:-:S04]  /*1420*/  LOP3.LUT R0, R19, 0x1, RZ, 0xfc, !PT ;  /* 0x0000000113007812 */ /* 0x000fc800078efcff */
[----:B------:R-:W-:-:S13]  /*1430*/  ISETP.NE.AND P0, PT, R0, 0x3, PT ;  /* 0x000000030000780c */ /* 0x000fda0003f05270 */
[----:B------:R-:W-:Y:S05]  /*1440*/  @!P0 BRA `(.L_x_18) ;  /* 0x0000000000048947 */ /* 0x000fea0003800000 */
[----:B------:R-:W-:Y:S01]  /*1450*/  BPT.TRAP 0x1 ;  /* 0x000000040000795c */ /* 0x000fe20000300000 */
.L_x_18:
[----:B------:R-:W3:Y:S01]  /*1460*/  S2UR UR5, SR_CgaCtaId ;  /* 0x00000000000579c3 */ /* 0x000ee20000008800 */
[----:B------:R-:W-:Y:S01]  /*1470*/  UMOV UR4, 0x400 ;  /* 0x0000040000047882 */ /* 0x000fe20000000000 */
[----:B------:R-:W-:Y:S02]  /*1480*/  IMAD.U32 R0, RZ, RZ, UR38 ;  /* 0x00000026ff007e24 */ /* 0x000fe4000f8e00ff */
[----:B------:R-:W-:-:S03]  /*1490*/  IMAD.U32 R3, RZ, RZ, UR39 ;  /* 0x00000027ff037e24 */ /* 0x000fc6000f8e00ff */
[----:B------:R-:W-:Y:S01]  /*14a0*/  SHF.L.U32 R0, R0, 0x1f, RZ ;  /* 0x0000001f00007819 */ /* 0x000fe200000006ff */
[----:B---3--:R-:W-:-:S06]  /*14b0*/  ULEA UR4, UR5, UR4, 0x18 ;  /* 0x0000000405047291 */ /* 0x008fcc000f8ec03f */
[----:B------:R-:W-:-:S04]  /*14c0*/  IMAD.U32 R6, RZ, RZ, UR4 ;  /* 0x00000004ff067e24 */ /* 0x000fc8000f8e00ff */
[----:B------:R-:W-:-:S04]  /*14d0*/  IMAD R3, R3, 0x8, R6 ;  /* 0x0000000803037824 */ /* 0x000fc800078e0206 */
[----:B------:R3:W4:Y:S01]  /*14e0*/  SYNCS.PHASECHK.TRANS64.TRYWAIT P1, [R3+URZ], R0 ;  /* 0x00000000030075a7 */ /* 0x000722000802017f */
[----:B------:R-:W-:Y:S05]  /*14f0*/  @!P0 BRA `(.L_x_19) ;  /* 0x0000000000048947 */ /* 0x000fea0003800000 */
[----:B------:R-:W-:Y:S01]  /*1500*/  BPT.TRAP 0x1 ;  /* 0x000000040000795c */ /* 0x000fe20000300000 */
.L_x_19:
[----:B----4-:R-:W-:Y:S05]  /*1510*/  @P1 BRA `(.L_x_20) ;  /* 0x0000000000081947 */ /* 0x010fea0003800000 */
[----:B------:R-:W4:Y:S02]  /*1520*/  SYNCS.PHASECHK.TRANS64.TRYWAIT P1, [R3+URZ], R0 ;  /* 0x00000000030075a7 */ /* 0x000f24000802017f */
[----:B----4-:R-:W-:Y:S05]  /*1530*/  @!P1 BRA `(.L_x_21) ;  /* 0x0000008800389947 */ /* 0x010fea0003800000 */
.L_x_20:
[----:B------:R-:W-:-:S04]  /*1540*/  UISETP.LT.AND UP0, UPT, UR40, 0x1, UPT ;  /* 0x000000012800788c */ /* 0x000fc8000bf01270 */
[----:B------:R-:W-:-:S06]  /*1550*/  USEL UR4, UR40, 0x1, UP0 ;  /* 0x0000000128047887 */ /* 0x000fcc0008000000 */
[----:B---34-:R-:W-:Y:S01]  /*1560*/  IMAD.U32 R0, RZ, RZ, UR4 ;  /* 0x00000004ff007e24 */ /* 0x018fe2000f8e00ff */
[----:B------:R-:W-:Y:S05]  /*1570*/  WARPSYNC.ALL ;  /* 0x0000000000007948 */ /* 0x000fea0003800000 */
[----:B------:R-:W-:-:S04]  /*1580*/  IADD3 R0, -R0, UR40, RZ ;  /* 0x0000002800007c10 */ /* 0x000fc8000fffe1ff */
[----:B------:R-:W-:Y:S02]  /*1590*/  ISETP.GE.AND P1, PT, R0, 0x1, PT ;  /* 0x000000010000780c */ /* 0x000fe40003f26270 */
[----:B------:R-:W-:Y:S01]  /*15a0*/  R2UR UR4, R6 ;  /* 0x00000000060472ca */ /* 0x000fe200000e0000 */
[----:B------:R-:W-:Y:S01]  /*15b0*/  ULOP3.LUT UR41, UR41, 0x10000, URZ, 0xfc, !UPT ;  /* 0x0001000029297892 */ /* 0x000fe2000f8efc3f */
[----:B------:R-:W-:Y:S01]  /*15c0*/  WARPGROUP.ARRIVE ;  /* 0x00000000000079c5 */ /* 0x000fe20000000000 */
[----:B------:R-:W-:Y:S01]  /*15d0*/  UMOV UR5, 0x80000020 ;  /* 0x8000002000057882 */ /* 0x000fe20000000000 */
[----:B------:R-:W-:-:S09]  /*15e0*/  UMOV UR7, 0x80000020 ;  /* 0x8000002000077882 */ /* 0x000fd20000000000 */
[----:B------:R-:W-:-:S04]  /*15f0*/  UIADD3 UR4, UR4, 0xa100, URZ ;  /* 0x0000a10004047890 */ /* 0x000fc8000fffe03f */
[----:B------:R-:W-:-:S04]  /*1600*/  USHF.R.U32.HI UR4, URZ, 0x4, UR4 ;  /* 0x000000043f047899 */ /* 0x000fc80008011604 */
[----:B------:R-:W-:-:S04]  /*1610*/  ULOP3.LUT UR4, UR4, 0x3fff, URZ, 0xc0, !UPT ;  /* 0x00003fff04047892 */ /* 0x000fc8000f8ec03f */
[----:B------:R-:W-:Y:S02]  /*1620*/  ULOP3.LUT UR9, UR4, 0x10000, URZ, 0xfc, !UPT ;  /* 0x0001000004097892 */ /* 0x000fe4000f8efc3f */
[----:B------:R-:W-:Y:S02]  /*1630*/  ULEA UR4, UR39, UR41, 0x9 ;  /* 0x0000002927047291 */ /* 0x000fe4000f8e483f */
[----:B------:R-:W-:-:S09]  /*1640*/  ULEA UR6, UR39, UR9, 0xa ;  /* 0x0000000927067291 */ /* 0x000fd2000f8e503f */
[----:B------:R-:W-:Y:S01]  /*1650*/  IGMMA.64x256x32.S8.S8 R24, gdesc[UR4], RZ, !UPT, gsb0 ;  /* 0x06600000041879f1 */ /* 0x000fe2000c0410ff */
[----:B------:R-:W-:Y:S02]  /*1660*/  UIADD3 UR4, UR4, 0x2, URZ ;  /* 0x0000000204047890 */ /* 0x000fe4000fffe03f */
[----:B------:R-:W-:Y:S01]  /*1670*/  UIADD3 UR6, UR6, 0x2, URZ ;  /* 0x0000000206067890 */ /* 0x000fe2000fffe03f */
[----:B------:R-:W-:Y:S01]  /*1680*/  UMOV UR5, 0x80000020 ;  /* 0x8000002000057882 */ /* 0x000fe20000000000 */
[----:B------:R-:W-:Y:S01]  /*1690*/  UMOV UR7, 0x80000020 ;  /* 0x8000002000077882 */ /* 0x000fe20000000000 */
[----:B------:R-:W-:Y:S02]  /*16a0*/  WARPGROUP.DEPBAR.LE gsb0, 0x0 ;  /* 0x00008000000079c5 */ /* 0x000fe40000010000 */
[----:B------:R-:W-:-:S06]  /*16b0*/  WARPGROUP.ARRIVE ;  /* 0x00000000000079c5 */ /* 0x000fcc0000000000 */
[----:B------:R-:W-:Y:S03]  /*16c0*/  IGMMA.64x256x32.S8.S8 R24, gdesc[UR4], R24, gsb0 ;  /* 0x06600000041879f1 */ /* 0x000fe60008041018 */
[----:B------:R-:W-:Y:S02]  /*16d0*/  WARPGROUP.DEPBAR.LE gsb0, 0x0 ;  /* 0x00008000000079c5 */ /* 0x000fe40000010000 */
[----:B------:R-:W-:Y:S05]  /*16e0*/  @!P1 BRA `(.L_x_22) ;  /* 0x0000000000e49947 */ /* 0x000fea0003800000 */
[----:B------:R-:W-:Y:S02]  /*16f0*/  UIADD3 UR4, UR39, 0x1, URZ ;  /* 0x0000000127047890 */ /* 0x000fe4000fffe03f */
[----:B------:R-:W-:Y:S02]  /*1700*/  IMAD.U32 R3, RZ, RZ, UR39 ;  /* 0x00000027ff037e24 */ /* 0x000fe4000f8e00ff */
[----:B------:R-:W-:-:S04]  /*1710*/  UISETP.NE.AND UP0, UPT, UR4, 0x5, UPT ;  /* 0x000000050400788c */ /* 0x000fc8000bf05270 */
[----:B------:R-:W-:Y:S02]  /*1720*/  USEL UR5, URZ, 0x1, UP0 ;  /* 0x000000013f057887 */ /* 0x000fe40008000000 */
[----:B------:R-:W-:Y:S02]  /*1730*/  USEL UR8, UR4, URZ, UP0 ;  /* 0x0000003f04087287 */ /* 0x000fe40008000000 */
[----:B------:R-:W-:-:S06]  /*1740*/  ULOP3.LUT UR5, UR38, UR5, URZ, 0x3c, !UPT ;  /* 0x0000000526057292 */ /* 0x000fcc000f8e3c3f */
[----:B------:R-:W-:-:S07]  /*1750*/  IMAD.U32 R7, RZ, RZ, UR5 ;  /* 0x00000005ff077e24 */ /* 0x000fce000f8e00ff */
.L_x_29:
[----:B------:R-:W-:Y:S05]  /*1760*/  @!P0 BRA `(.L_x_23) ;  /* 0x0000000000048947 */ /* 0x000fea0003800000 */
[----:B------:R-:W-:Y:S01]  /*1770*/  BPT.TRAP 0x1 ;  /* 0x000000040000795c */ /* 0x000fe20000300000 */
.L_x_23:
[----:B------:R-:W3:Y:S01]  /*1780*/  S2UR UR5, SR_CgaCtaId ;  /* 0x00000000000579c3 */ /* 0x000ee20000008800 */
[----:B------:R-:W-:Y:S01]  /*1790*/  UMOV UR4, 0x400 ;  /* 0x0000040000047882 */ /* 0x000fe20000000000 */
[----:B01----:R-:W-:Y:S01]  /*17a0*/  IMAD.U32 R5, RZ, RZ, UR8 ;  /* 0x00000008ff057e24 */ /* 0x003fe2000f8e00ff */
[----:B------:R-:W-:Y:S01]  /*17b0*/  SHF.L.U32 R4, R7, 0x1f, RZ ;  /* 0x0000001f07047819 */ /* 0x000fe200000006ff */
[----:B---3--:R-:W-:-:S06]  /*17c0*/  ULEA UR4, UR5, UR4, 0x18 ;  /* 0x0000000405047291 */ /* 0x008fcc000f8ec03f */
[----:B------:R-:W-:-:S04]  /*17d0*/  IMAD.U32 R6, RZ, RZ, UR4 ;  /* 0x00000004ff067e24 */ /* 0x000fc8000f8e00ff */
[----:B------:R-:W-:-:S04]  /*17e0*/  IMAD R5, R5, 0x8, R6 ;  /* 0x0000000805057824 */ /* 0x000fc800078e0206 */
[----:B------:R0:W1:Y:S01]  /*17f0*/  SYNCS.PHASECHK.TRANS64.TRYWAIT P1, [R5+URZ], R4 ;  /* 0x00000004050075a7 */ /* 0x000062000802017f */
[----:B------:R-:W-:Y:S05]  /*1800*/  @!P0 BRA `(.L_x_24) ;  /* 0x0000000000048947 */ /* 0x000fea0003800000 */
[----:B------:R-:W-:Y:S01]  /*1810*/  BPT.TRAP 0x1 ;  /* 0x000000040000795c */ /* 0x000fe20000300000 */
.L_x_24:
[----:B-1----:R-:W-:Y:S05]  /*1820*/  @P1 BRA `(.L_x_25) ;  /* 0x0000000000081947 */ /* 0x002fea0003800000 */
[----:B------:R-:W1:Y:S02]  /*1830*/  SYNCS.PHASECHK.TRANS64.TRYWAIT P1, [R5+URZ], R4 ;  /* 0x00000004050075a7 */ /* 0x000e64000802017f */
[----:B-1----:R-:W-:Y:S05]  /*1840*/  @!P1 BRA `(.L_x_26) ;  /* 0x0000008400889947 */ /* 0x002fea0003800000 */
.L_x_25:
[----:B------:R-:W-:Y:S01]  /*1850*/  ULEA UR4, UR8, UR41, 0x9 ;  /* 0x0000002908047291 */ /* 0x000fe2000f8e483f */
[----:B------:R-:W-:Y:S01]  /*1860*/  WARPGROUP.ARRIVE ;  /* 0x00000000000079c5 */ /* 0x000fe20000000000 */
[----:B------:R-:W-:Y:S01]  /*1870*/  ULEA UR6, UR8, UR9, 0xa ;  /* 0x0000000908067291 */ /* 0x000fe2000f8e503f */
[----:B------:R-:W-:Y:S01]  /*1880*/  UMOV UR5, 0x80000020 ;  /* 0x8000002000057882 */ /* 0x000fe20000000000 */
[----:B------:R-:W-:-:S07]  /*1890*/  UMOV UR7, 0x80000020 ;  /* 0x8000002000077882 */ /* 0x000fce0000000000 */
[----:B------:R-:W-:Y:S01]  /*18a0*/  IGMMA.64x256x32.S8.S8 R24, gdesc[UR4], R24, gsb0 ;  /* 0x06600000041879f1 */ /* 0x000fe20008041018 */
        /* <DEDUP_REMOVED lines=9> */
[----:B------:R-:W-:Y:S01]  /*1940*/  BPT.TRAP 0x1 ;  /* 0x000000040000795c */ /* 0x000fe20000300000 */
.L_x_27:
[----:B------:R-:W-:-:S13]  /*1950*/  ISETP.NE.AND P1, PT, R23, RZ, PT ;  /* 0x000000ff1700720c */ /* 0x000fda0003f25270 */
[----:B01----:R-:W-:-:S04]  /*1960*/  @P1 IMAD R4, R3, 0x8, R6 ;  /* 0x0000000803041824 */ /* 0x003fc800078e0206 */
[----:B------:R-:W-:-:S05]  /*1970*/  @P1 VIADD R5, R4, 0x28 ;  /* 0x0000002804051836 */ /* 0x000fca0000000000 */
[----:B------:R-:W-:-:S04]  /*1980*/  @P1 PRMT R5, R152, 0x654, R5 ;  /* 0x0000065498051816 */ /* 0x000fc80000000005 */
[----:B------:R0:W-:Y:S01]  /*1990*/  @P1 SYNCS.ARRIVE.TRANS64.RED.A1T0 RZ, [R5+URZ], RZ ;  /* 0x000000ff05ff19a7 */ /* 0x0001e2000810043f */
[----:B------:R-:W-:-:S13]  /*19a0*/  ISETP.GT.U32.AND P1, PT, R19, 0x1, PT ;  /* 0x000000011300780c */ /* 0x000fda0003f24070 */
[----:B0-----:R-:W-:Y:S05]  /*19b0*/  @P1 BRA `(.L_x_28) ;  /* 0x0000000000041947 */ /* 0x001fea0003800000 */
[----:B------:R-:W-:Y:S01]  /*19c0*/  BPT.TRAP 0x1 ;  /* 0x000000040000795c */ /* 0x000fe20000300000 */
.L_x_28:
[----:B------:R-:W-:Y:S01]  /*19d0*/  UIADD3 UR8, UR8, 0x1, URZ ;  /* 0x0000000108087890 */ /* 0x000fe2000fffe03f */
[C---:B------:R-:W-:Y:S01]  /*19e0*/  ISETP.GT.AND P2, PT, R0.reuse, 0x1, PT ;  /* 0x000000010000780c */ /* 0x040fe20003f44270 */
[----:B------:R-:W-:Y:S02]  /*19f0*/  VIADD R3, R3, 0x1 ;  /* 0x0000000103037836 */ /* 0x000fe40000000000 */
[----:B------:R-:W-:Y:S01]  /*1a00*/  UISETP.NE.AND UP0, UPT, UR8, 0x5, UPT ;  /* 0x000000050800788c */ /* 0x000fe2000bf05270 */
[----:B------:R-:W-:Y:S02]  /*1a10*/  VIADD R0, R0, 0xffffffff ;  /* 0xffffffff00007836 */ /* 0x000fe40000000000 */
[C---:B------:R-:W-:Y:S01]  /*1a20*/  ISETP.NE.AND P1, PT, R3.reuse, 0x5, PT ;  /* 0x000000050300780c */ /* 0x040fe20003f25270 */
[----:B------:R-:W-:Y:S02]  /*1a30*/  USEL UR4, URZ, 0x1, UP0 ;  /* 0x000000013f047887 */ /* 0x000fe40008000000 */
[----:B------:R-:W-:Y:S01]  /*1a40*/  USEL UR8, UR8, URZ, UP0 ;  /* 0x0000003f08087287 */ /* 0x000fe20008000000 */
[----:B------:R-:W-:-:S03]  /*1a50*/  SEL R3, R3, RZ, P1 ;  /* 0x000000ff03037207 */ /* 0x000fc60000800000 */
[----:B------:R-:W-:Y:S01]  /*1a60*/  LOP3.LUT R7, R7, UR4, RZ, 0x3c, !PT ;  /* 0x0000000407077c12 */ /* 0x000fe2000f8e3cff */
[----:B------:R-:W-:Y:S07]  /*1a70*/  @P2 BRA `(.L_x_29) ;  /* 0xfffffffc00382947 */ /* 0x000fee000383ffff */
.L_x_22:
[----:B------:R-:W3:Y:S02]  /*1a80*/  LDC R0, c[0x0][0x28c] ;  /* 0x0000a300ff007b82 */ /* 0x000ee40000000800 */
[----:B---3--:R-:W-:-:S13]  /*1a90*/  ISETP.GE.AND P1, PT, R0, 0x1, PT ;  /* 0x000000010000780c */ /* 0x008fda0003f26270 */
[----:B------:R-:W-:Y:S05]  /*1aa0*/  @!P1 BRA `(.L_x_30) ;  /* 0x0000000000509947 */ /* 0x000fea0003800000 */
[----:B------:R-:W-:Y:S05]  /*1ab0*/  @!P0 BRA `(.L_x_31) ;  /* 0x0000000000048947 */ /* 0x000fea0003800000 */
[----:B------:R-:W-:Y:S01]  /*1ac0*/  BPT.TRAP 0x1 ;  /* 0x000000040000795c */ /* 0x000fe20000300000 */
.L_x_31:
[----:B------:R-:W-:Y:S01]  /*1ad0*/  ISETP.NE.AND P0, PT, R23, RZ, PT ;  /* 0x000000ff1700720c */ /* 0x000fe20003f05270 */
[----:B------:R-:W-:Y:S01]  /*1ae0*/  BSSY B0, `(.L_x_32) ;  /* 0x000000e000007945 */ /* 0x000fe20003800000 */
[----:B------:R-:W-:-:S11]  /*1af0*/  ISETP.GT.U32.AND P1, PT, R19, 0x1, PT ;  /* 0x000000011300780c */ /* 0x000fd60003f24070 */
[----:B------:R-:W-:Y:S05]  /*1b00*/  @!P0 BRA `(.L_x_33) ;  /* 0x00000000002c8947 */ /* 0x000fea0003800000 */
[----:B------:R-:W-:-:S04]  /*1b10*/  UISETP.LT.AND UP0, UPT, UR40, 0x1, UPT ;  /* 0x000000012800788c */ /* 0x000fc8000bf01270 */
[----:B------:R-:W-:-:S04]  /*1b20*/  USEL UR6, UR40, 0x1, UP0 ;  /* 0x0000000128067887 */ /* 0x000fc80008000000 */
[----:B------:R-:W-:-:S04]  /*1b30*/  UIADD3 UR6, UR39, UR40, -UR6 ;  /* 0x0000002827067290 */ /* 0x000fc8000fffe806 */
[----:B------:R-:W-:-:S04]  /*1b40*/  UIMAD.WIDE.U32 UR4, UR6, -0x33333333, URZ ;  /* 0xcccccccd060478a5 */ /* 0x000fc8000f8e003f */
[----:B------:R-:W-:-:S04]  /*1b50*/  USHF.R.U32.HI UR4, URZ, 0x2, UR5 ;  /* 0x000000023f047899 */ /* 0x000fc80008011605 */
[----:B------:R-:W-:-:S06]  /*1b60*/  UIMAD UR6, UR4, -0x5, UR6 ;  /* 0xfffffffb040678a4 */ /* 0x000fcc000f8e0206 */
[----:B------:R-:W-:-:S04]  /*1b70*/  IMAD.U32 R3, RZ, RZ, UR6 ;  /* 0x00000006ff037e24 */ /* 0x000fc8000f8e00ff */
[----:B------:R-:W-:-:S04]  /*1b80*/  IMAD R0, R3, 0x8, R6 ;  /* 0x0000000803007824 */ /* 0x000fc800078e0206 */
[----:B------:R-:W-:-:S05]  /*1b90*/  VIADD R3, R0, 0x28 ;  /* 0x0000002800037836 */ /* 0x000fca0000000000 */
[----:B------:R-:W-:-:S04]  /*1ba0*/  PRMT R3, R152, 0x654, R3 ;  /* 0x0000065498037816 */ /* 0x000fc80000000003 */
[----:B------:R3:W-:Y:S03]  /*1bb0*/  SYNCS.ARRIVE.TRANS64.RED.A1T0 RZ, [R3+URZ], RZ ;  /* 0x000000ff03ff79a7 */ /* 0x0007e6000810043f */
.L_x_33:
[----:B------:R-:W-:Y:S05]  /*1bc0*/  BSYNC B0 ;  /* 0x0000000000007941 */ /* 0x000fea0003800000 */
.L_x_32:
[----:B------:R-:W-:Y:S05]  /*1bd0*/  @P1 BRA `(.L_x_30) ;  /* 0x0000000000041947 */ /* 0x000fea0003800000 */
[----:B------:R-:W-:Y:S01]  /*1be0*/  BPT.TRAP 0x1 ;  /* 0x000000040000795c */ /* 0x000fe20000300000 */
.L_x_30:
[----:B------:R-:W4:Y:S01]  /*1bf0*/  LDC R9, c[0x0][0x288] ;  /* 0x0000a200ff097b82 */ /* 0x000f220000000800 */
[--C-:B------:R-:W-:Y:S01]  /*1c00*/  SHF.R.U32.HI R0, RZ, 0x2, R18.reuse ;  /* 0x00000002ff007819 */ /* 0x100fe20000011612 */
[----:B------:R-:W-:Y:S01]  /*1c10*/  UIADD3 UR39, UR40, UR39, URZ ;  /* 0x0000002728277290 */ /* 0x000fe2000fffe03f */
[----:B01----:R-:W-:Y:S01]  /*1c20*/  SHF.R.U32.HI R5, RZ, 0x7, R18 ;  /* 0x00000007ff057819 */ /* 0x003fe20000011612 */
[----:B------:R-:W-:Y:S01]  /*1c30*/  ULDC UR7, c[0x0][0x284] ;  /* 0x0000a10000077ab9 */ /* 0x000fe20000000800 */
[----:B------:R-:W-:Y:S01]  /*1c40*/  LOP3.LUT R4, R18, 0x60, RZ, 0xc0, !PT ;  /* 0x0000006012047812 */ /* 0x000fe200078ec0ff */
[----:B------:R-:W-:Y:S01]  /*1c50*/  UISETP.GT.U32.AND UP0, UPT, UR39, 0x4, UPT ;  /* 0x000000042700788c */ /* 0x000fe2000bf04070 */
[----:B---3--:R-:W-:Y:S01]  /*1c60*/  LOP3.LUT R3, R0, 0x7, RZ, 0xc0, !PT ;  /* 0x0000000700037812 */ /* 0x008fe200078ec0ff */
[----:B------:R-:W-:Y:S01]  /*1c70*/  UISETP.GE.U32.AND UP1, UPT, UR40, 0x5, UPT ;  /* 0x000000052800788c */ /* 0x000fe2000bf26070 */
[----:B------:R-:W-:Y:S01]  /*1c80*/  LOP3.LUT R0, R5, 0x1, RZ, 0xc0, !PT ;  /* 0x0000000105007812 */ /* 0x000fe200078ec0ff */
[----:B------:R-:W-:Y:S01]  /*1c90*/  UISETP.LT.U32.AND UP0, UPT, UR40, 0x5, UP0 ;  /* 0x000000052800788c */ /* 0x000fe20008701070 */
[----:B------:R-:W-:Y:S01]  /*1ca0*/  SHF.R.U32.HI R6, RZ, 0x1, R4 ;  /* 0x00000001ff067819 */ /* 0x000fe20000011604 */
[----:B------:R-:W-:Y:S01]  /*1cb0*/  IMAD.SHL.U32 R4, R18, 0x2, RZ ;  /* 0x0000000212047824 */ /* 0x000fe200078e00ff */
[----:B------:R-:W-:Y:S01]  /*1cc0*/  SHF.R.S32.HI R14, RZ, 0x1f, R22 ;  /* 0x0000001fff0e7819 */ /* 0x000fe20000011416 */
[----:B------:R-:W-:Y:S01]  /*1cd0*/  IMAD.SHL.U32 R8, R0, 0x40, RZ ;  /* 0x0000004000087824 */ /* 0x000fe200078e00ff */
[--C-:B------:R-:W-:Y:S01]  /*1ce0*/  IADD3 R5, RZ, -R6, -R3.reuse ;  /* 0x80000006ff057210 */ /* 0x100fe20007ffe803 */
[----:B------:R-:W-:Y:S01]  /*1cf0*/  ULDC.64 UR8, c[0x0][0x5d0] ;  /* 0x0001740000087ab9 */ /* 0x000fe20000000a00 */
[----:B------:R-:W-:Y:S01]  /*1d00*/  LOP3.LUT R4, R4, 0x6, RZ, 0xc0, !PT ;  /* 0x0000000604047812 */ /* 0x000fe200078ec0ff */
[----:B------:R-:W-:Y:S01]  /*1d10*/  UIMAD.WIDE.U32 UR4, UR39, -0x33333333, URZ ;  /* 0xcccccccd270478a5 */ /* 0x000fe2000f8e003f */
[----:B------:R-:W-:Y:S01]  /*1d20*/  LOP3.LUT R3, R8, 0x40, R3, 0xe2, !PT ;  /* 0x0000004008037812 */ /* 0x000fe200078ee203 */
[----:B------:R-:W-:Y:S01]  /*1d30*/  IMAD R7, R0, -0x40, R5 ;  /* 0xffffffc000077824 */ /* 0x000fe200078e0205 */
[----:B------:R-:W-:Y:S01]  /*1d40*/  LOP3.LUT R0, R18, 0x3, RZ, 0xc0, !PT ;  /* 0x0000000312007812 */ /* 0x000fe200078ec0ff */
[----:B------:R-:W-:Y:S01]  /*1d50*/  USEL UR6, URZ, 0x1, !UP0 ;  /* 0x000000013f067887 */ /* 0x000fe2000c000000 */
[----:B------:R-:W-:Y:S01]  /*1d60*/  PRMT R8, R4, 0x6540, R153 ;  /* 0x0000654004087816 */ /* 0x000fe20000000099 */
[----:B------:R-:W-:Y:S01]  /*1d70*/  IMAD.SHL.U32 R153, R153, 0x100, RZ ;  /* 0x0000010099997824 */ /* 0x000fe200078e00ff */
[----:B------:R-:W-:Y:S01]  /*1d80*/  USHF.R.U32.HI UR4, URZ, 0x2, UR5 ;  /* 0x000000023f047899 */ /* 0x000fe20008011605 */
[----:B----4-:R-:W-:Y:S01]  /*1d90*/  IMAD R12, R0, -0x2, R9 ;  /* 0xfffffffe000c7824 */ /* 0x010fe200078e0209 */
[----:B------:R-:W-:Y:S01]  /*1da0*/  ULOP3.LUT UR38, UR38, UR6, URZ, 0x3c, !UPT ;  /* 0x0000000626267292 */ /* 0x000fe2000f8e3c3f */
[----:B------:R-:W-:Y:S01]  /*1db0*/  IMAD.SHL.U32 R0, R154, 0x80, RZ ;  /* 0x000000809a007824 */ /* 0x000fe200078e00ff */
[----:B------:R-:W-:Y:S01]  /*1dc0*/  ISETP.GE.AND P0, PT, R153, R9, PT ;  /* 0x000000099900720c */ /* 0x000fe20003f06270 */
[----:B------:R-:W-:Y:S01]  /*1dd0*/  IMAD R5, R14, UR8, RZ ;  /* 0x000000080e057c24 */ /* 0x000fe2000f8e02ff */
[--C-:B------:R-:W-:Y:S01]  /*1de0*/  SHF.R.S32.HI R9, RZ, 0x1f, R8.reuse ;  /* 0x0000001fff097819 */ /* 0x100fe20000011408 */
[----:B------:R-:W-:Y:S01]  /*1df0*/  IMAD.WIDE R10, R154, 0x80, RZ ;  /* 0x000000809a0a7825 */ /* 0x000fe200078e02ff */
[C---:B------:R-:W-:Y:S01]  /*1e00*/  ISETP.GE.OR P0, PT, R0.reuse, UR7, P0 ;  /* 0x0000000700007c0c */ /* 0x040fe20008706670 */
[----:B------:R-:W-:Y:S01]  /*1e10*/  UIMAD UR39, UR4, -0x5, UR39 ;  /* 0xfffffffb042778a4 */ /* 0x000fe2000f8e0227 */
[----:B------:R-:W-:Y:S01]  /*1e20*/  IADD3 R162, -R0, UR7, R7 ;  /* 0x0000000700a27c10 */ /* 0x000fe2000fffe107 */
[C---:B------:R-:W-:Y:S01]  /*1e30*/  IMAD R13, R22.reuse, UR9, R5 ;  /* 0x00000009160d7c24 */ /* 0x040fe2000f8e0205 */
[----:B------:R-:W-:Y:S01]  /*1e40*/  @UP1 ULOP3.LUT UR38, UR38, 0x1, UR4, 0x78, !UPT ;  /* 0x0000000126261892 */ /* 0x000fe2000f8e7804 */
[----:B------:R-:W-:Y:S01]  /*1e50*/  IMAD.WIDE.U32 R4, R22, UR8, R8 ;  /* 0x0000000816047c25 */ /* 0x000fe2000f8e0008 */
[----:B------:R-:W-:-:S03]  /*1e60*/  LOP3.LUT R163, R10, R3, R6, 0xfe, !PT ;  /* 0x000000030aa37212 */ /* 0x000fc600078efe06 */
[----:B------:R-:W-:Y:S02]  /*1e70*/  IMAD.IADD R5, R5, 0x1, R13 ;  /* 0x0000000105057824 */ /* 0x000fe400078e020d */
[----:B------:R-:W-:Y:S02]  /*1e80*/  IMAD.IADD R0, R12, 0x1, -R153 ;  /* 0x000000010c007824 */ /* 0x000fe400078e0a99 */
[----:B------:R-:W-:Y:S01]  /*1e90*/  IMAD.MOV.U32 R154, RZ, RZ, -0x1 ;  /* 0xffffffffff9a7424 */ /* 0x000fe200078e00ff */
[----:B------:R-:W-:Y:S06]  /*1ea0*/  @P0 BRA `(.L_x_34) ;  /* 0x0000006000a00947 */ /* 0x000fec0003800000 */
[----:B------:R-:W0:Y:S01]  /*1eb0*/  LDC.64 R12, c[0x0][0x5c8] ;  /* 0x00017200ff0c7b82 */ /* 0x000e220000000a00 */
[----:B------:R-:W-:Y:S01]  /*1ec0*/  ULDC.64 UR4, c[0x0][0x5c0] ;  /* 0x0001700000047ab9 */ /* 0x000fe20000000a00 */
[----:B------:R-:W-:Y:S01]  /*1ed0*/  BSSY B0, `(.L_x_34) ;  /* 0x0000625000007945 */ /* 0x000fe20003800000 */
[-C--:B0-----:R-:W-:Y:S02]  /*1ee0*/  IMAD R6, R11, R12.reuse, RZ ;  /* 0x0000000c0b067224 */ /* 0x081fe400078e02ff */
[----:B------:R-:W-:-:S04]  /*1ef0*/  IMAD.WIDE.U32 R4, R163, R12, R4 ;  /* 0x0000000ca3047225 */ /* 0x000fc800078e0004 */
[----:B------:R-:W-:Y:S01]  /*1f00*/  IMAD R3, R163, R13, R6 ;  /* 0x0000000da3037224 */ /* 0x000fe200078e0206 */
[----:B------:R-:W-:-:S03]  /*1f10*/  IADD3 R4, P0, R4, UR4, RZ ;  /* 0x0000000404047c10 */ /* 0x000fc6000ff1e0ff */
[----:B------:R-:W-:Y:S01]  /*1f20*/  IMAD.IADD R3, R5, 0x1, R3 ;  /* 0x0000000105037824 */ /* 0x000fe200078e0203 */
[----:B------:R-:W-:-:S04]  /*1f30*/  LEA R6, P1, R12, R4, 0x3 ;  /* 0x000000040c067211 */ /* 0x000fc800078218ff */
[----:B------:R-:W-:Y:S02]  /*1f40*/  IADD3.X R5, R3, UR5, RZ, P0, !PT ;  /* 0x0000000503057c10 */ /* 0x000fe400087fe4ff */
[----:B-----5:R-:W-:Y:S02]  /*1f50*/  ISETP.NE.AND P0, PT, R156, RZ, PT ;  /* 0x000000ff9c00720c */ /* 0x020fe40003f05270 */
[----:B------:R-:W-:-:S11]  /*1f60*/  LEA.HI.X R7, R12, R5, R13, 0x3, P1 ;  /* 0x000000050c077211 */ /* 0x000fd600008f1c0d */
[----:B------:R-:W-:Y:S05]  /*1f70*/  @!P0 BRA `(.L_x_35) ;  /* 0x0000004800608947 */ /* 0x000fea0003800000 */
[----:B------:R-:W0:Y:S01]  /*1f80*/  LDC.64 R158, c[0x0][0x5b0] ;  /* 0x00016c00ff9e7b82 */ /* 0x000e220000000a00 */
[----:B------:R-:W-:Y:S01]  /*1f90*/  ULDC.64 UR4, c[0x0][0x5b8] ;  /* 0x00016e0000047ab9 */ /* 0x000fe20000000a00 */
[----:B------:R-:W-:Y:S01]  /*1fa0*/  ISETP.GE.AND P1, PT, R162, 0x1, PT ;  /* 0x00000001a200780c */ /* 0x000fe20003f26270 */
[----:B------:R-:W-:Y:S01]  /*1fb0*/  IMAD R3, R14, UR4, RZ ;  /* 0x000000040e037c24 */ /* 0x000fe2000f8e02ff */
[----:B------:R-:W-:Y:S01]  /*1fc0*/  BSSY B1, `(.L_x_36) ;  /* 0x000000e000017945 */ /* 0x000fe20003800000 */
[----:B------:R-:W-:Y:S01]  /*1fd0*/  IMAD.WIDE.U32 R20, R22, UR4, R8 ;  /* 0x0000000416147c25 */ /* 0x000fe2000f8e0008 */
[----:B------:R-:W-:Y:S02]  /*1fe0*/  ISETP.LT.OR P5, PT, R0, 0x1, !P1 ;  /* 0x000000010000780c */ /* 0x000fe40004fa1670 */
[----:B------:R-:W1:Y:S01]  /*1ff0*/  LDC.64 R160, c[0x0][0x5a8] ;  /* 0x00016a00ffa07b82 */ /* 0x000e620000000a00 */
[----:B------:R-:W-:Y:S02]  /*2000*/  IMAD R3, R22, UR5, R3 ;  /* 0x0000000516037c24 */ /* 0x000fe4000f8e0203 */
[----:B------:R-:W-:-:S02]  /*2010*/  IMAD.MOV.U32 R14, RZ, RZ, R20 ;  /* 0x000000ffff0e7224 */ /* 0x000fc400078e0014 */
[----:B------:R-:W-:Y:S02]  /*2020*/  IMAD.IADD R15, R21, 0x1, R3 ;  /* 0x00000001150f7824 */ /* 0x000fe400078e0203 */
[-C--:B0-----:R-:W-:Y:S02]  /*2030*/  IMAD R10, R11, R158.reuse, RZ ;  /* 0x0000009e0b0a7224 */ /* 0x081fe400078e02ff */
[----:B------:R-:W-:-:S04]  /*2040*/  IMAD.WIDE.U32 R8, R163, R158, R14 ;  /* 0x0000009ea3087225 */ /* 0x000fc800078e000e */
[----:B------:R-:W-:Y:S01]  /*2050*/  IMAD R13, R163, R159, R10 ;  /* 0x0000009fa30d7224 */ /* 0x000fe200078e020a */
[----:B-1----:R-:W-:-:S04]  /*2060*/  IADD3 R8, P0, R8, R160, RZ ;  /* 0x000000a008087210 */ /* 0x002fc80007f1e0ff */
[----:B------:R-:W-:Y:S01]  /*2070*/  IADD3.X R9, R161, R9, R13, P0, !PT ;  /* 0x00000009a1097210 */ /* 0x000fe200007fe40d */
[----:B------:R-:W-:Y:S08]  /*2080*/  @P5 BRA `(.L_x_37) ;  /* 0x0000000000045947 */ /* 0x000ff00003800000 */
[----:B--2---:R0:W5:Y:S02]  /*2090*/  LDG.E.U8 R157, desc[UR36][R8.64] ;  /* 0x00000024089d7981 */ /* 0x004164000c1e1100 */
.L_x_37:
[----:B------:R-:W-:Y:S05]  /*20a0*/  BSYNC B1 ;  /* 0x0000000000017941 */ /* 0x000fea0003800000 */
.L_x_36:
[----:B-----5:R-:W-:Y:S01]  /*20b0*/  LOP3.LUT R3, R157, 0xffff, RZ, 0xc0, !PT ;  /* 0x0000ffff9d037812 */ /* 0x020fe200078ec0ff */
[----:B------:R-:W-:Y:S01]  /*20c0*/  IMAD.SHL.U32 R10, R158, 0x8, RZ ;  /* 0x000000089e0a7824 */ /* 0x000fe200078e00ff */
[----:B------:R-:W-:Y:S01]  /*20d0*/  ISETP.LT.OR P2, PT, R0, 0x2, !P1 ;  /* 0x000000020000780c */ /* 0x000fe20004f41670 */
[----:B------:R-:W-:Y:S01]  /*20e0*/  BSSY B1, `(.L_x_38) ;  /* 0x000000e000017945 */ /* 0x000fe20003800000 */
[----:B------:R-:W-:Y:S02]  /*20f0*/  PRMT R3, R3, 0x8880, RZ ;  /* 0x0000888003037816 */ /* 0x000fe400000000ff */
[----:B------:R-:W-:Y:S02]  /*2100*/  SHF.L.U64.HI R11, R158, 0x3, R159 ;  /* 0x000000039e0b7819 */ /* 0x000fe4000001029f */
[----:B------:R-:W-:Y:S01]  /*2110*/  ISETP.GE.AND P0, PT, R162, 0x9, PT ;  /* 0x00000009a200780c */ /* 0x000fe20003f06270 */
[----:B------:R-:W-:Y:S02]  /*2120*/  IMAD R12, R3, R156, RZ ;  /* 0x0000009c030c7224 */ /* 0x000fe400078e02ff */
[----:B------:R-:W-:-:S04]  /*2130*/  IMAD.WIDE.U32 R10, R163, R158, R10 ;  /* 0x0000009ea30a7225 */ /* 0x000fc800078e000a */
[----:B------:R-:W-:Y:S01]  /*2140*/  @!P5 IMAD R3, R24, R155, R12 ;  /* 0x0000009b1803d224 */ /* 0x000fe200078e020c */
[----:B------:R-:W-:Y:S01]  /*2150*/  IADD3 R10, P3, P4, R20, R160, R10 ;  /* 0x000000a0140a7210 */ /* 0x000fe20007c7e00a */
[----:B------:R-:W-:-:S03]  /*2160*/  IMAD.IADD R13, R13, 0x1, R11 ;  /* 0x000000010d0d7824 */ /* 0x000fc600078e020b */
[----:B------:R1:W-:Y:S01]  /*2170*/  @!P5 STG.E.U8 desc[UR36][R4.64], R3 ;  /* 0x000000030400d986 */ /* 0x0003e2000c101124 */
[----:B------:R-:W-:Y:S08]  /*2180*/  @P2 BRA `(.L_x_39) ;  /* 0x00000000000c2947 */ /* 0x000ff00003800000 */
[----:B--2---:R-:W1:Y:S02]  /*2190*/  LDG.E.U8 R157, desc[UR36][R8.64+0x1] ;  /* 0x00000124089d7981 */ /* 0x004e64000c1e1100 */
[----:B-1----:R-:W-:-:S05]  /*21a0*/  PRMT R3, R157, 0x8880, RZ ;  /* 0x000088809d037816 */ /* 0x002fca00000000ff */
[----:B------:R-:W-:-:S07]  /*21b0*/  IMAD R12, R3, R156, RZ ;  /* 0x0000009c030c7224 */ /* 0x000fce00078e02ff */
.L_x_39:
[----:B------:R-:W-:Y:S05]  /*21c0*/  BSYNC B1 ;  /* 0x0000000000017941 */ /* 0x000fea0003800000 */
.L_x_38:
[C---:B------:R-:W-:Y:S01]  /*21d0*/  ISETP.LT.OR P5, PT, R0.reuse, 0x1, !P0 ;  /* 0x000000010000780c */ /* 0x040fe200047a1670 */
[----:B------:R-:W-:Y:S01]  /*21e0*/  @!P2 IMAD R25, R25, R155, R12 ;  /* 0x0000009b1919a224 */ /* 0x000fe200078e020c */
[----:B------:R-:W-:Y:S01]  /*21f0*/  BSSY B1, `(.L_x_40) ;  /* 0x000000a000017945 */ /* 0x000fe20003800000 */
[----:B------:R-:W-:Y:S02]  /*2200*/  IADD3.X R11, R15, R161, R13, P3, P4 ;  /* 0x000000a10f0b7210 */ /* 0x000fe40001fe840d */
[C---:B------:R-:W-:Y:S01]  /*2210*/  ISETP.LT.OR P3, PT, R0.reuse, 0x2, !P0 ;  /* 0x000000020000780c */ /* 0x040fe20004761670 */
[----:B------:R3:W-:Y:S01]  /*2220*/  @!P2 STG.E.U8 desc[UR36][R4.64+0x1], R25 ;  /* 0x000001190400a986 */ /* 0x0007e2000c101124 */
[C---:B------:R-:W-:Y:S02]  /*2230*/  ISETP.LT.OR P4, PT, R0.reuse, 0x9, !P1 ;  /* 0x000000090000780c */ /* 0x040fe40004f81670 */
[----:B------:R-:W-:-:S04]  /*2240*/  ISETP.LT.OR P2, PT, R0, 0xa, !P1 ;  /* 0x0000000a0000780c */ /* 0x000fc80004f41670 */
[----:B------:R-:W-:Y:S09]  /*2250*/  @P5 BRA `(.L_x_41) ;  /* 0x00000000000c5947 */ /* 0x000ff20003800000 */
[----:B--2---:R-:W1:Y:S02]  /*2260*/  LDG.E.U8 R157, desc[UR36][R10.64] ;  /* 0x000000240a9d7981 */ /* 0x004e64000c1e1100 */
[----:B-1----:R-:W-:-:S05]  /*2270*/  PRMT R3, R157, 0x8880, RZ ;  /* 0x000088809d037816 */ /* 0x002fca00000000ff */
[----:B------:R-:W-:-:S07]  /*2280*/  IMAD R12, R3, R156, RZ ;  /* 0x0000009c030c7224 */ /* 0x000fce00078e02ff */
.L_x_41:
[----:B------:R-:W-:Y:S05]  /*2290*/  BSYNC B1 ;  /* 0x0000000000017941 */ /* 0x000fea0003800000 */
.L_x_40:
[----:B-1----:R-:W-:Y:S01]  /*22a0*/  @!P5 IMAD R3, R26, R155, R12 ;  /* 0x0000009b1a03d224 */ /* 0x002fe200078e020c */
[----:B------:R-:W-:Y:S04]  /*22b0*/  BSSY B1, `(.L_x_42) ;  /* 0x0000006000017945 */ /* 0x000fe80003800000 */
[----:B------:R1:W-:Y:S01]  /*22c0*/  @!P5 STG.E.U8 desc[UR36][R6.64], R3 ;  /* 0x000000030600d986 */ /* 0x0003e2000c101124 */
[----:B------:R-:W-:Y:S05]  /*22d0*/  @P3 BRA `(.L_x_43) ;  /* 0x00000000000c3947 */ /* 0x000fea0003800000 */
[----:B--2---:R-:W1:Y:S02]  /*22e0*/  LDG.E.U8 R157, desc[UR36][R10.64+0x1] ;  /* 0x000001240a9d7981 */ /* 0x004e64000c1e1100 */
[----:B-1----:R-:W-:-:S05]  /*22f0*/  PRMT R3, R157, 0x8880, RZ ;  /* 0x000088809d037816 */ /* 0x002fca00000000ff */
[----:B------:R-:W-:-:S07]  /*2300*/  IMAD R12, R3, R156, RZ ;  /* 0x0000009c030c7224 */ /* 0x000fce00078e02ff */
.L_x_43:
[----:B------:R-:W-:Y:S05]  /*2310*/  BSYNC B1 ;  /* 0x0000000000017941 */ /* 0x000fea0003800000 */
.L_x_42:
[----:B------:R-:W-:Y:S01]  /*2320*/  @!P3 IMAD R27, R27, R155, R12 ;  /* 0x0000009b1b1bb224 */ /* 0x000fe200078e020c */
[----:B------:R-:W-:Y:S04]  /*2330*/  BSSY B1, `(.L_x_44) ;  /* 0x0000006000017945 */ /* 0x000fe80003800000 */
[----:B------:R4:W-:Y:S01]  /*2340*/  @!P3 STG.E.U8 desc[UR36][R6.64+0x1], R27 ;  /* 0x0000011b0600b986 */ /* 0x0009e2000c101124 */
[----:B------:R-:W-:Y:S05]  /*2350*/  @P4 BRA `(.L_x_45) ;  /* 0x00000000000c4947 */ /* 0x000fea0003800000 */
[----:B--2---:R-:W1:Y:S02]  /*2360*/  LDG.E.U8 R157, desc[UR36][R8.64+0x8] ;  /* 0x00000824089d7981 */ /* 0x004e64000c1e1100 */
[----:B-1----:R-:W-:-:S05]  /*2370*/  PRMT R3, R157, 0x8880, RZ ;  /* 0x000088809d037816 */ /* 0x002fca00000000ff */
[----:B------:R-:W-:-:S07]  /*2380*/  IMAD R12, R3, R156, RZ ;  /* 0x0000009c030c7224 */ /* 0x000fce00078e02ff */
.L_x_45:
[----:B------:R-:W-:Y:S05]  /*2390*/  BSYNC B1 ;  /* 0x0000000000017941 */ /* 0x000fea0003800000 */
.L_x_44:
[----:B-1----:R-:W-:Y:S01]  /*23a0*/  @!P4 IMAD R3, R28, R155, R12 ;  /* 0x0000009b1c03c224 */ /* 0x002fe200078e020c */
[----:B------:R-:W-:Y:S04]  /*23b0*/  BSSY B1, `(.L_x_46) ;  /* 0x0000006000017945 */ /* 0x000fe80003800000 */
[----:B------:R1:W-:Y:S01]  /*23c0*/  @!P4 STG.E.U8 desc[UR36][R4.64+0x8], R3 ;  /* 0x000008030400c986 */ /* 0x0003e2000c101124 */
[----:B------:R-:W-:Y:S05]  /*23d0*/  @P2 BRA `(.L_x_47) ;  /* 0x00000000000c2947 */ /* 0x000fea0003800000 */
[----:B--2---:R-:W1:Y:S02]  /*23e0*/  LDG.E.U8 R157, desc[UR36][R8.64+0x9] ;  /* 0x00000924089d7981 */ /* 0x004e64000c1e1100 */
[----:B-1----:R-:W-:-:S05]  /*23f0*/  PRMT R3, R157, 0x8880, RZ ;  /* 0x000088809d037816 */ /* 0x002fca00000000ff */
[----:B------:R-:W-:-:S07]  /*2400*/  IMAD R12, R3, R156, RZ ;  /* 0x0000009c030c7224 */ /* 0x000fce00078e02ff */
.L_x_47:
[----:B------:R-:W-:Y:S05]  /*2410*/  BSYNC B1 ;  /* 0x0000000000017941 */ /* 0x000fea0003800000 */
.L_x_46:
[C---:B------:R-:W-:Y:S01]  /*2420*/  ISETP.LT.OR P4, PT, R0.reuse, 0x9, !P0 ;  /* 0x000000090000780c */ /* 0x040fe20004781670 */
[----:B------:R-:W-:Y:S01]  /*2430*/  @!P2 IMAD R29, R29, R155, R12 ;  /* 0x0000009b1d1da224 */ /* 0x000fe200078e020c */
[----:B------:R-:W-:Y:S01]  /*2440*/  BSSY B1, `(.L_x_48) ;  /* 0x0000009000017945 */ /* 0x000fe20003800000 */
[C---:B------:R-:W-:Y:S02]  /*2450*/  ISETP.LT.OR P3, PT, R0.reuse, 0xa, !P0 ;  /* 0x0000000a0000780c */ /* 0x040fe40004761670 */
[C---:B------:R-:W-:Y:S01]  /*2460*/  ISETP.LT.OR P5, PT, R0.reuse, 0x11, !P1 ;  /* 0x000000110000780c */ /* 0x040fe20004fa1670 */
[----:B------:R0:W-:Y:S01]  /*2470*/  @!P2 STG.E.U8 desc[UR36][R4.64+0x9], R29 ;  /* 0x0000091d0400a986 */ /* 0x0001e2000c101124 */
[----:B------:R-:W-:-:S06]  /*2480*/  ISETP.LT.OR P2, PT, R0, 0x12, !P1 ;  /* 0x000000120000780c */ /* 0x000fcc0004f41670 */
[----:B------:R-:W-:Y:S07]  /*2490*/  @P4 BRA `(.L_x_49) ;  /* 0x00000000000c4947 */ /* 0x000fee0003800000 */
[----:B--2---:R-:W1:Y:S02]  /*24a0*/  LDG.E.U8 R157, desc[UR36][R10.64+0x8] ;  /* 0x000008240a9d7981 */ /* 0x004e64000c1e1100 */
[----:B-1----:R-:W-:-:S05]  /*24b0*/  PRMT R3, R157, 0x8880, RZ ;  /* 0x000088809d037816 */ /* 0x002fca00000000ff */
[----:B------:R-:W-:-:S07]  /*24c0*/  IMAD R12, R3, R156, RZ ;  /* 0x0000009c030c7224 */ /* 0x000fce00078e02ff */
.L_x_49:
[----:B------:R-:W-:Y:S05]  /*24d0*/  BSYNC B1 ;  /* 0x0000000000017941 */ /* 0x000fea0003800000 */
.L_x_48:
[----:B-1----:R-:W-:Y:S01]  /*24e0*/  @!P4 IMAD R3, R30, R155, R12 ;  /* 0x0000009b1e03c224 */ /* 0x002fe200078e020c */
[----:B------:R-:W-:Y:S04]  /*24f0*/  BSSY B1, `(.L_x_50) ;  /* 0x0000006000017945 */ /* 0x000fe80003800000 */
[----:B------:R1:W-:Y:S01]  /*2500*/  @!P4 STG.E.U8 desc[UR36][R6.64+0x8], R3 ;  /* 0x000008030600c986 */ /* 0x0003e2000c101124 */
[----:B------:R-:W-:Y:S05]  /*2510*/  @P3 BRA `(.L_x_51) ;  /* 0x00000000000c3947 */ /* 0x000fea0003800000 */
[----:B--2---:R-:W1:Y:S02]  /*2520*/  LDG.E.U8 R157, desc[UR36][R10.64+0x9] ;  /* 0x000009240a9d7981 */ /* 0x004e64000c1e1100 */
[----:B-1----:R-:W-:-:S05]  /*2530*/  PRMT R3, R157, 0x8880, RZ ;  /* 0x000088809d037816 */ /* 0x002fca00000000ff */
[----:B------:R-:W-:-:S07]  /*2540*/  IMAD R12, R3, R156, RZ ;  /* 0x0000009c030c7224 */ /* 0x000fce00078e02ff */
.L_x_51:
[----:B------:R-:W-:Y:S05]  /*2550*/  BSYNC B1 ;  /* 0x0000000000017941 */ /* 0x000fea0003800000 */
.L_x_50:
[----:B------:R-:W-:Y:S01]  /*2560*/  @!P3 IMAD R31, R31, R155, R12 ;  /* 0x0000009b1f1fb224 */ /* 0x000fe200078e020c */
[----:B------:R-:W-:Y:S04]  /*2570*/  BSSY B1, `(.L_x_52) ;  /* 0x0000006000017945 */ /* 0x000fe80003800000 */
[----:B------:R0:W-:Y:S01]  /*2580*/  @!P3 STG.E.U8 desc[UR36][R6.64+0x9], R31 ;  /* 0x0000091f0600b986 */ /* 0x0001e2000c101124 */
[----:B------:R-:W-:Y:S05]  /*2590*/  @P5 BRA `(.L_x_53) ;  /* 0x00000000000c5947 */ /* 0x000fea0003800000 */
[----:B--2---:R-:W1:Y:S02]  /*25a0*/  LDG.E.U8 R157, desc[UR36][R8.64+0x10] ;  /* 0x00001024089d7981 */ /* 0x004e64000c1e1100 */
[----:B-1----:R-:W-:-:S05]  /*25b0*/  PRMT R3, R157, 0x8880, RZ ;  /* 0x000088809d037816 */ /* 0x002fca00000000ff */
[----:B------:R-:W-:-:S07]  /*25c0*/  IMAD R12, R3, R156, RZ ;  /* 0x0000009c030c7224 */ /* 0x000fce00078e02ff */
.L_x_53:
[----:B------:R-:W-:Y:S05]  /*25d0*/  BSYNC B1 ;  /* 0x0000000000017941 */ /* 0x000fea0003800000 */
.L_x_52:
[----:B-1----:R-:W-:Y:S01]  /*25e0*/  @!P5 IMAD R3, R32, R155, R12 ;  /* 0x0000009b2003d224 */ /* 0x002fe200078e020c */
[----:B------:R-:W-:Y:S04]  /*25f0*/  BSSY B1, `(.L_x_54) ;  /* 0x0000006000017945 */ /* 0x000fe80003800000 */
[----:B------:R1:W-:Y:S01]  /*2600*/  @!P5 STG.E.U8 desc[UR36][R4.64+0x10], R3 ;  /* 0x000010030400d986 */ /* 0x0003e2000c101124 */
[----:B------:R-:W-:Y:S05]  /*2610*/  @P2 BRA `(.L_x_55) ;  /* 0x00000000000c2947 */ /* 0x000fea0003800000 */
[----:B--2---:R-:W1:Y:S02]  /*2620*/  LDG.E.U8 R157, desc[UR36][R8.64+0x11] ;  /* 0x00001124089d7981 */ /* 0x004e64000c1e1100 */
[----:B-1----:R-:W-:-:S05]  /*2630*/  PRMT R3, R157, 0x8880, RZ ;  /* 0x000088809d037816 */ /* 0x002fca00000000ff */
[----:B------:R-:W-:-:S07]  /*2640*/  IMAD R12, R3, R156, RZ ;  /* 0x0000009c030c7224 */ /* 0x000fce00078e02ff */
.L_x_55:
[----:B------:R-:W-:Y:S05]  /*2650*/  BSYNC B1 ;  /* 0x0000000000017941 */ /* 0x000fea0003800000 */
.L_x_54:
        /* <DEDUP_REMOVED lines=11> */
.L_x_57:
[----:B------:R-:W-:Y:S05]  /*2710*/  BSYNC B1 ;  /* 0x0000000000017941 */ /* 0x000fea0003800000 */
.L_x_56:
[----:B-1----:R-:W-:Y:S01]  /*2720*/  @!P4 IMAD R3, R34, R155, R12 ;  /* 0x0000009b2203c224 */ /* 0x002fe200078e020c */
[----:B------:R-:W-:Y:S04]  /*2730*/  BSSY B1, `(.L_x_58) ;  /* 0x0000006000017945 */ /* 0x000fe80003800000 */
[----:B------:R1:W-:Y:S01]  /*2740*/  @!P4 STG.E.U8 desc[UR36][R6.64+0x10], R3 ;  /* 0x000010030600c986 */ /* 0x0003e2000c101124 */
[----:B------:R-:W-:Y:S05]  /*2750*/  @P3 BRA `(.L_x_59) ;  /* 0x00000000000c3947 */ /* 0x000fea0003800000 */
[----:B--2---:R-:W1:Y:S02]  /*2760*/  LDG.E.U8 R157, desc[UR36][R10.64+0x11] ;  /* 0x000011240a9d7981 */ /* 0x004e64000c1e1100 */
[----:B-1----:R-:W-:-:S05]  /*2770*/  PRMT R3, R157, 0x8880, RZ ;  /* 0x000088809d037816 */ /* 0x002fca00000000ff */
[----:B------:R-:W-:-:S07]  /*2780*/  IMAD R12, R3, R156, RZ ;  /* 0x0000009c030c7224 */ /* 0x000fce00078e02ff */
.L_x_59:
[----:B------:R-:W-:Y:S05]  /*2790*/  BSYNC B1 ;  /* 0x0000000000017941 */ /* 0x000fea0003800000 */
.L_x_58:
[----:B------:R-:W-:Y:S01]  /*27a0*/  @!P3 IMAD R35, R35, R155, R12 ;  /* 0x0000009b2323b224 */ /* 0x000fe200078e020c */
[----:B------:R-:W-:Y:S04]  /*27b0*/  BSSY B1, `(.L_x_60) ;  /* 0x0000006000017945 */ /* 0x000fe80003800000 */
[----:B------:R0:W-:Y:S01]  /*27c0*/  @!P3 STG.E.U8 desc[UR36][R6.64+0x11], R35 ;  /* 0x000011230600b986 */ /* 0x0001e2000c101124 */
[----:B------:R-:W-:Y:S05]  /*27d0*/  @P5 BRA `(.L_x_61) ;  /* 0x00000000000c5947 */ /* 0x000fea0003800000 */
[----:B--2---:R-:W1:Y:S02]  /*27e0*/  LDG.E.U8 R157, desc[UR36][R8.64+0x18] ;  /* 0x00001824089d7981 */ /* 0x004e64000c1e1100 */
[----:B-1----:R-:W-:-:S05]  /*27f0*/  PRMT R3, R157, 0x8880, RZ ;  /* 0x000088809d037816 */ /* 0x002fca00000000ff */
[----:B------:R-:W-:-:S07]  /*2800*/  IMAD R12, R3, R156, RZ ;  /* 0x0000009c030c7224 */ /* 0x000fce00078e02ff */
.L_x_61:
[----:B------:R-:W-:Y:S05]  /*2810*/  BSYNC B1 ;  /* 0x0000000000017941 */ /* 0x000fea0003800000 */
.L_x_60:
[----:B-1----:R-:W-:Y:S01]  /*2820*/  @!P5 IMAD R3, R36, R155, R12 ;  /* 0x0000009b2403d224 */ /* 0x002fe200078e020c */
[----:B------:R-:W-:Y:S04]  /*2830*/  BSSY B1, `(.L_x_62) ;  /* 0x0000006000017945 */ /* 0x000fe80003800000 */
[----:B------:R1:W-:Y:S01]  /*2840*/  @!P5 STG.E.U8 desc[UR36][R4.64+0x18], R3 ;  /* 0x000018030400d986 */ /* 0x0003e2000c101124 */
[----:B------:R-:W-:Y:S05]  /*2850*/  @P2 BRA `(.L_x_63) ;  /* 0x00000000000c2947 */ /* 0x000fea0003800000 */
[----:B--2---:R-:W1:Y:S02]  /*2860*/  LDG.E.U8 R157, desc[UR36][R8.64+0x19] ;  /* 0x00001924089d7981 */ /* 0x004e64000c1e1100 */
[----:B-1----:R-:W-:-:S05]  /*2870*/  PRMT R3, R157, 0x8880, RZ ;  /* 0x000088809d037816 */ /* 0x002fca00000000ff */
[----:B------:R-:W-:-:S07]  /*2880*/  IMAD R12, R3, R156, RZ ;  /* 0x0000009c030c7224 */ /* 0x000fce00078e02ff */
.L_x_63:
[----:B------:R-:W-:Y:S05]  /*2890*/  BSYNC B1 ;  /* 0x0000000000017941 */ /* 0x000fea0003800000 */
.L_x_62:
        /* <DEDUP_REMOVED lines=11> */
.L_x_65:
[----:B------:R-:W-:Y:S05]  /*2950*/  BSYNC B1 ;  /* 0x0000000000017941 */ /* 0x000fea0003800000 */
.L_x_64:
[----:B-1----:R-:W-:Y:S01]  /*2960*/  @!P4 IMAD R3, R38, R155, R12 ;  /* 0x0000009b2603c224 */ /* 0x002fe200078e020c */
[----:B------:R-:W-:Y:S04]  /*2970*/  BSSY B1, `(.L_x_66) ;  /* 0x0000006000017945 */ /* 0x000fe80003800000 */
[----:B------:R1:W-:Y:S01]  /*2980*/  @!P4 STG.E.U8 desc[UR36][R6.64+0x18], R3 ;  /* 0x000018030600c986 */ /* 0x0003e2000c101124 */
[----:B------:R-:W-:Y:S05]  /*2990*/  @P3 BRA `(.L_x_67) ;  /* 0x00000000000c3947 */ /* 0x000fea0003800000 */
[----:B--2---:R-:W1:Y:S02]  /*29a0*/  LDG.E.U8 R157, desc[UR36][R10.64+0x19] ;  /* 0x000019240a9d7981 */ /* 0x004e64000c1e1100 */
[----:B-1----:R-:W-:-:S05]  /*29b0*/  PRMT R3, R157, 0x8880, RZ ;  /* 0x000088809d037816 */ /* 0x002fca00000000ff */
[----:B------:R-:W-:-:S07]  /*29c0*/  IMAD R12, R3, R156, RZ ;  /* 0x0000009c030c7224 */ /* 0x000fce00078e02ff */
.L_x_67:
[----:B------:R-:W-:Y:S05]  /*29d0*/  BSYNC B1 ;  /* 0x0000000000017941 */ /* 0x000fea0003800000 */
.L_x_66:
[----:B------:R-:W-:Y:S01]  /*29e0*/  @!P3 IMAD R39, R39, R155, R12 ;  /* 0x0000009b2727b224 */ /* 0x000fe200078e020c */
[----:B------:R-:W-:Y:S04]  /*29f0*/  BSSY B1, `(.L_x_68) ;  /* 0x0000006000017945 */ /* 0x000fe80003800000 */
[----:B------:R0:W-:Y:S01]  /*2a00*/  @!P3 STG.E.U8 desc[UR36][R6.64+0x19], R39 ;  /* 0x000019270600b986 */ /* 0x0001e2000c101124 */
[----:B------:R-:W-:Y:S05]  /*2a10*/  @P5 BRA `(.L_x_69) ;  /* 0x00000000000c5947 */ /* 0x000fea0003800000 */
[----:B--2---:R-:W1:Y:S02]  /*2a20*/  LDG.E.U8 R157, desc[UR36][R8.64+0x20] ;  /* 0x00002024089d7981 */ /* 0x004e64000c1e1100 */
[----:B-1----:R-:W-:-:S05]  /*2a30*/  PRMT R3, R157, 0x8880, RZ ;  /* 0x000088809d037816 */ /* 0x002fca00000000ff */
[----:B------:R-:W-:-:S07]  /*2a40*/  IMAD R12, R3, R156, RZ ;  /* 0x0000009c030c7224 */ /* 0x000fce00078e02ff */
.L_x_69:
[----:B------:R-:W-:Y:S05]  /*2a50*/  BSYNC B1 ;  /* 0x0000000000017941 */ /* 0x000fea0003800000 */
.L_x_68:
[----:B-1----:R-:W-:Y:S01]  /*2a60*/  @!P5 IMAD R3, R40, R155, R12 ;  /* 0x0000009b2803d224 */ /* 0x002fe200078e020c */
[----:B------:R-:W-:Y:S04]  /*2a70*/  BSSY B1, `(.L_x_70) ;  /* 0x0000006000017945 */ /* 0x000fe80003800000 */
[----:B------:R1:W-:Y:S01]  /*2a80*/  @!P5 STG.E.U8 desc[UR36][R4.64+0x20], R3 ;  /* 0x000020030400d986 */ /* 0x0003e2000c101124 */
[----:B------:R-:W-:Y:S05]  /*2a90*/  @P2 BRA `(.L_x_71) ;  /* 0x00000000000c2947 */ /* 0x000fea0003800000 */
[----:B--2---:R-:W1:Y:S02]  /*2aa0*/  LDG.E.U8 R157, desc[UR36][R8.64+0x21] ;  /* 0x00002124089d7981 */ /* 0x004e64000c1e1100 */
[----:B-1----:R-:W-:-:S05]  /*2ab0*/  PRMT R3, R157, 0x8880, RZ ;  /* 0x000088809d037816 */ /* 0x002fca00000000ff */
[----:B------:R-:W-:-:S07]  /*2ac0*/  IMAD R12, R3, R156, RZ ;  /* 0x0000009c030c7224 */ /* 0x000fce00078e02ff */
.L_x_71:
[----:B------:R-:W-:Y:S05]  /*2ad0*/  BSYNC B1 ;  /* 0x0000000000017941 */ /* 0x000fea0003800000 */
.L_x_70:
        /* <DEDUP_REMOVED lines=11> */
.L_x_73:
[----:B------:R-:W-:Y:S05]  /*2b90*/  BSYNC B1 ;  /* 0x0000000000017941 */ /* 0x000fea0003800000 */
.L_x_72:
[----:B-1----:R-:W-:Y:S01]  /*2ba0*/  @!P4 IMAD R3, R42, R155, R12 ;  /* 0x0000009b2a03c224 */ /* 0x002fe200078e020c */
[----:B------:R-:W-:Y:S04]  /*2bb0*/  BSSY B1, `(.L_x_74) ;  /* 0x0000006000017945 */ /* 0x000fe80003800000 */
[----:B------:R1:W-:Y:S01]  /*2bc0*/  @!P4 STG.E.U8 desc[UR36][R6.64+0x20], R3 ;  /* 0x000020030600c986 */ /* 0x0003e2000c101124 */
[----:B------:R-:W-:Y:S05]  /*2bd0*/  @P3 BRA `(.L_x_75) ;  /* 0x00000000000c3947 */ /* 0x000fea0003800000 */
[----:B--2---:R-:W1:Y:S02]  /*2be0*/  LDG.E.U8 R157, desc[UR36][R10.64+0x21] ;  /* 0x000021240a9d7981 */ /* 0x004e64000c1e1100 */
[----:B-1----:R-:W-:-:S05]  /*2bf0*/  PRMT R3, R157, 0x8880, RZ ;  /* 0x000088809d037816 */ /* 0x002fca00000000ff */
[----:B------:R-:W-:-:S07]  /*2c00*/  IMAD R12, R3, R156, RZ ;  /* 0x0000009c030c7224 */ /* 0x000fce00078e02ff */
.L_x_75:
[----:B------:R-:W-:Y:S05]  /*2c10*/  BSYNC B1 ;  /* 0x0000000000017941 */ /* 0x000fea0003800000 */
.L_x_74:
[----:B------:R-:W-:Y:S01]  /*2c20*/  @!P3 IMAD R43, R43, R155, R12 ;  /* 0x0000009b2b2bb224 */ /* 0x000fe200078e020c */
[----:B------:R-:W-:Y:S04]  /*2c30*/  BSSY B1, `(.L_x_76) ;  /* 0x0000006000017945 */ /* 0x000fe80003800000 */
[----:B------:R0:W-:Y:S01]  /*2c40*/  @!P3 STG.E.U8 desc[UR36][R6.64+0x21], R43 ;  /* 0x0000212b0600b986 */ /* 0x0001e2000c101124 */
[----:B------:R-:W-:Y:S05]  /*2c50*/  @P5 BRA `(.L_x_77) ;  /* 0x00000000000c5947 */ /* 0x000fea0003800000 */
[----:B--2---:R-:W1:Y:S02]  /*2c60*/  LDG.E.U8 R157, desc[UR36][R8.64+0x28] ;  /* 0x00002824089d7981 */ /* 0x004e64000c1e1100 */
[----:B-1----:R-:W-:-:S05]  /*2c70*/  PRMT R3, R157, 0x8880, RZ ;  /* 0x000088809d037816 */ /* 0x002fca00000000ff */
[----:B------:R-:W-:-:S07]  /*2c80*/  IMAD R12, R3, R156, RZ ;  /* 0x0000009c030c7224 */ /* 0x000fce00078e02ff */
.L_x_77:
[----:B------:R-:W-:Y:S05]  /*2c90*/  BSYNC B1 ;  /* 0x0000000000017941 */ /* 0x000fea0003800000 */
.L_x_76:
[----:B-1----:R-:W-:Y:S01]  /*2ca0*/  @!P5 IMAD R3, R44, R155, R12 ;  /* 0x0000009b2c03d224 */ /* 0x002fe200078e020c */
[----:B------:R-:W-:Y:S04]  /*2cb0*/  BSSY B1, `(.L_x_78) ;  /* 0x0000006000017945 */ /* 0x000fe80003800000 */
[----:B------:R1:W-:Y:S01]  /*2cc0*/  @!P5 STG.E.U8 desc[UR36][R4.64+0x28], R3 ;  /* 0x000028030400d986 */ /* 0x0003e2000c101124 */
[----:B------:R-:W-:Y:S05]  /*2cd0*/  @P2 BRA `(.L_x_79) ;  /* 0x00000000000c2947 */ /* 0x000fea0003800000 */
[----:B--2---:R-:W1:Y:S02]  /*2ce0*/  LDG.E.U8 R157, desc[UR36][R8.64+0x29] ;  /* 0x00002924089d7981 */ /* 0x004e64000c1e1100 */
[----:B-1----:R-:W-:-:S05]  /*2cf0*/  PRMT R3, R157, 0x8880, RZ ;  /* 0x000088809d037816 */ /* 0x002fca00000000ff */
[----:B------:R-:W-:-:S07]  /*2d00*/  IMAD R12, R3, R156, RZ ;  /* 0x0000009c030c7224 */ /* 0x000fce00078e02ff */
.L_x_79:
[----:B------:R-:W-:Y:S05]  /*2d10*/  BSYNC B1 ;  /* 0x0000000000017941 */ /* 0x000fea0003800000 */
.L_x_78:
        /* <DEDUP_REMOVED lines=11> */
.L_x_81:
[----:B------:R-:W-:Y:S05]  /*2dd0*/  BSYNC B1 ;  /* 0x0000000000017941 */ /* 0x000fea0003800000 */
.L_x_80:
[----:B-1----:R-:W-:Y:S01]  /*2de0*/  @!P4 IMAD R3, R46, R155, R12 ;  /* 0x0000009b2e03c224 */ /* 0x002fe200078e020c */
[----:B------:R-:W-:Y:S04]  /*2df0*/  BSSY B1, `(.L_x_82) ;  /* 0x0000006000017945 */ /* 0x000fe80003800000 */
[----:B------:R1:W-:Y:S01]  /*2e00*/  @!P4 STG.E.U8 desc[UR36][R6.64+0x28], R3 ;  /* 0x000028030600c986 */ /* 0x0003e2000c101124 */
[----:B------:R-:W-:Y:S05]  /*2e10*/  @P3 BRA `(.L_x_83) ;  /* 0x00000000000c3947 */ /* 0x000fea0003800000 */
[----:B--2---:R-:W1:Y:S02]  /*2e20*/  LDG.E.U8 R157, desc[UR36][R10.64+0x29] ;  /* 0x000029240a9d7981 */ /* 0x004e64000c1e1100 */
[----:B-1----:R-:W-:-:S05]  /*2e30*/  PRMT R3, R157, 0x8880, RZ ;  /* 0x000088809d037816 */ /* 0x002fca00000000ff */
[----:B------:R-:W-:-:S07]  /*2e40*/  IMAD R12, R3, R156, RZ ;  /* 0x0000009c030c7224 */ /* 0x000fce00078e02ff */
.L_x_83:
[----:B------:R-:W-:Y:S05]  /*2e50*/  BSYNC B1 ;  /* 0x0000000000017941 */ /* 0x000fea0003800000 */
.L_x_82:
[----:B------:R-:W-:Y:S01]  /*2e60*/  @!P3 IMAD R47, R47, R155, R12 ;  /* 0x0000009b2f2fb224 */ /* 0x000fe200078e020c */
[----:B------:R-:W-:Y:S04]  /*2e70*/  BSSY B1, `(.L_x_84) ;  /* 0x0000006000017945 */ /* 0x000fe80003800000 */
[----:B------:R0:W-:Y:S01]  /*2e80*/  @!P3 STG.E.U8 desc[UR36][R6.64+0x29], R47 ;  /* 0x0000292f0600b986 */ /* 0x0001e2000c101124 */
[----:B------:R-:W-:Y:S05]  /*2e90*/  @P5 BRA `(.L_x_85) ;  /* 0x00000000000c5947 */ /* 0x000fea0003800000 */
[----:B--2---:R-:W1:Y:S02]  /*2ea0*/  LDG.E.U8 R157, desc[UR36][R8.64+0x30] ;  /* 0x00003024089d7981 */ /* 0x004e64000c1e1100 */
[----:B-1----:R-:W-:-:S05]  /*2eb0*/  PRMT R3, R157, 0x8880, RZ ;  /* 0x000088809d037816 */ /* 0x002fca00000000ff */
[----:B------:R-:W-:-:S07]  /*2ec0*/  IMAD R12, R3, R156, RZ ;  /* 0x0000009c030c7224 */ /* 0x000fce00078e02ff */
.L_x_85:
[----:B------:R-:W-:Y:S05]  /*2ed0*/  BSYNC B1 ;  /* 0x0000000000017941 */ /* 0x000fea0003800000 */
.L_x_84:
[----:B-1----:R-:W-:Y:S01]  /*2ee0*/  @!P5 IMAD R3, R48, R155, R12 ;  /* 0x0000009b3003d224 */ /* 0x002fe200078e020c */
[----:B------:R-:W-:Y:S04]  /*2ef0*/  BSSY B1, `(.L_x_86) ;  /* 0x0000006000017945 */ /* 0x000fe80003800000 */
[----:B------:R1:W-:Y:S01]  /*2f00*/  @!P5 STG.E.U8 desc[UR36][R4.64+0x30], R3 ;  /* 0x000030030400d986 */ /* 0x0003e2000c101124 */
[----:B------:R-:W-:Y:S05]  /*2f10*/  @P2 BRA `(.L_x_87) ;  /* 0x00000000000c2947 */ /* 0x000fea0003800000 */
[----:B--2---:R-:W1:Y:S02]  /*2f20*/  LDG.E.U8 R157, desc[UR36][R8.64+0x31] ;  /* 0x00003124089d7981 */ /* 0x004e64000c1e1100 */
[----:B-1----:R-:W-:-:S05]  /*2f30*/  PRMT R3, R157, 0x8880, RZ ;  /* 0x000088809d037816 */ /* 0x002fca00000000ff */
[----:B------:R-:W-:-:S07]  /*2f40*/  IMAD R12, R3, R156, RZ ;  /* 0x0000009c030c7224 */ /* 0x000fce00078e02ff */
.L_x_87:
[----:B------:R-:W-:Y:S05]  /*2f50*/  BSYNC B1 ;  /* 0x0000000000017941 */ /* 0x000fea0003800000 */
.L_x_86:
        /* <DEDUP_REMOVED lines=11> */
.L_x_89:
[----:B------:R-:W-:Y:S05]  /*3010*/  BSYNC B1 ;  /* 0x0000000000017941 */ /* 0x000fea0003800000 */
.L_x_88:
[----:B-1----:R-:W-:Y:S01]  /*3020*/  @!P4 IMAD R3, R50, R155, R12 ;  /* 0x0000009b3203c224 */ /* 0x002fe200078e020c */
[----:B------:R-:W-:Y:S04]  /*3030*/  BSSY B1, `(.L_x_90) ;  /* 0x0000006000017945 */ /* 0x000fe80003800000 */
[----:B------:R1:W-:Y:S01]  /*3040*/  @!P4 STG.E.U8 desc[UR36][R6.64+0x30], R3 ;  /* 0x000030030600c986 */ /* 0x0003e2000c101124 */
[----:B------:R-:W-:Y:S05]  /*3050*/  @P3 BRA `(.L_x_91) ;  /* 0x00000000000c3947 */ /* 0x000fea0003800000 */
[----:B--2---:R-:W1:Y:S02]  /*3060*/  LDG.E.U8 R157, desc[UR36][R10.64+0x31] ;  /* 0x000031240a9d7981 */ /* 0x004e64000c1e1100 */
[----:B-1----:R-:W-:-:S05]  /*3070*/  PRMT R3, R157, 0x8880, RZ ;  /* 0x000088809d037816 */ /* 0x002fca00000000ff */
[----:B------:R-:W-:-:S07]  /*3080*/  IMAD R12, R3, R156, RZ ;  /* 0x0000009c030c7224 */ /* 0x000fce00078e02ff */
.L_x_91:
[----:B------:R-:W-:Y:S05]  /*3090*/  BSYNC B1 ;  /* 0x0000000000017941 */ /* 0x000fea0003800000 */
.L_x_90:
[----:B------:R-:W-:Y:S01]  /*30a0*/  @!P3 IMAD R51, R51, R155, R12 ;  /* 0x0000009b3333b224 */ /* 0x000fe200078e020c */
[----:B------:R-:W-:Y:S04]  /*30b0*/  BSSY B1, `(.L_x_92) ;  /* 0x0000006000017945 */ /* 0x000fe80003800000 */
[----:B------:R0:W-:Y:S01]  /*30c0*/  @!P3 STG.E.U8 desc[UR36][R6.64+0x31], R51 ;  /* 0x000031330600b986 */ /* 0x0001e2000c101124 */
[----:B------:R-:W-:Y:S05]  /*30d0*/  @P5 BRA `(.L_x_93) ;  /* 0x00000000000c5947 */ /* 0x000fea0003800000 */
[----:B--2---:R-:W1:Y:S02]  /*30e0*/  LDG.E.U8 R157, desc[UR36][R8.64+0x38] ;  /* 0x00003824089d7981 */ /* 0x004e64000c1e1100 */
[----:B-1----:R-:W-:-:S05]  /*30f0*/  PRMT R3, R157, 0x8880, RZ ;  /* 0x000088809d037816 */ /* 0x002fca00000000ff */
[----:B------:R-:W-:-:S07]  /*3100*/  IMAD R12, R3, R156, RZ ;  /* 0x0000009c030c7224 */ /* 0x000fce00078e02ff */
.L_x_93:
[----:B------:R-:W-:Y:S05]  /*3110*/  BSYNC B1 ;  /* 0x0000000000017941 */ /* 0x000fea0003800000 */
.L_x_92:
[----:B-1----:R-:W-:Y:S01]  /*3120*/  @!P5 IMAD R3, R52, R155, R12 ;  /* 0x0000009b3403d224 */ /* 0x002fe200078e020c */
[----:B------:R-:W-:Y:S04]  /*3130*/  BSSY B1, `(.L_x_94) ;  /* 0x0000006000017945 */ /* 0x000fe80003800000 */
[----:B------:R1:W-:Y:S01]  /*3140*/  @!P5 STG.E.U8 desc[UR36][R4.64+0x38], R3 ;  /* 0x000038030400d986 */ /* 0x0003e2000c101124 */
[----:B------:R-:W-:Y:S05]  /*3150*/  @P2 BRA `(.L_x_95) ;  /* 0x00000000000c2947 */ /* 0x000fea0003800000 */
[----:B--2---:R-:W1:Y:S02]  /*3160*/  LDG.E.U8 R157, desc[UR36][R8.64+0x39] ;  /* 0x00003924089d7981 */ /* 0x004e64000c1e1100 */
[----:B-1----:R-:W-:-:S05]  /*3170*/  PRMT R3, R157, 0x8880, RZ ;  /* 0x000088809d037816 */ /* 0x002fca00000000ff */
[----:B------:R-:W-:-:S07]  /*3180*/  IMAD R12, R3, R156, RZ ;  /* 0x0000009c030c7224 */ /* 0x000fce00078e02ff */
.L_x_95:
[----:B------:R-:W-:Y:S05]  /*3190*/  BSYNC B1 ;  /* 0x0000000000017941 */ /* 0x000fea0003800000 */
.L_x_94:
        /* <DEDUP_REMOVED lines=11> */
.L_x_97:
[----:B------:R-:W-:Y:S05]  /*3250*/  BSYNC B1 ;  /* 0x0000000000017941 */ /* 0x000fea0003800000 */
.L_x_96:
[----:B-1----:R-:W-:Y:S01]  /*3260*/  @!P4 IMAD R3, R54, R155, R12 ;  /* 0x0000009b3603c224 */ /* 0x002fe200078e020c */
[----:B------:R-:W-:Y:S04]  /*3270*/  BSSY B1, `(.L_x_98) ;  /* 0x0000006000017945 */ /* 0x000fe80003800000 */
[----:B------:R1:W-:Y:S01]  /*3280*/  @!P4 STG.E.U8 desc[UR36][R6.64+0x38], R3 ;  /* 0x000038030600c986 */ /* 0x0003e2000c101124 */
[----:B------:R-:W-:Y:S05]  /*3290*/  @P3 BRA `(.L_x_99) ;  /* 0x00000000000c3947 */ /* 0x000fea0003800000 */
[----:B--2---:R-:W1:Y:S02]  /*32a0*/  LDG.E.U8 R157, desc[UR36][R10.64+0x39] ;  /* 0x000039240a9d7981 */ /* 0x004e64000c1e1100 */
[----:B-1----:R-:W-:-:S05]  /*32b0*/  PRMT R3, R157, 0x8880, RZ ;  /* 0x000088809d037816 */ /* 0x002fca00000000ff */
[----:B------:R-:W-:-:S07]  /*32c0*/  IMAD R12, R3, R156, RZ ;  /* 0x0000009c030c7224 */ /* 0x000fce00078e02ff */
.L_x_99:
[----:B------:R-:W-:Y:S05]  /*32d0*/  BSYNC B1 ;  /* 0x0000000000017941 */ /* 0x000fea0003800000 */
.L_x_98:
[----:B------:R-:W-:Y:S01]  /*32e0*/  @!P3 IMAD R55, R55, R155, R12 ;  /* 0x0000009b3737b224 */ /* 0x000fe200078e020c */
[----:B------:R-:W-:Y:S04]  /*32f0*/  BSSY B1, `(.L_x_100) ;  /* 0x0000006000017945 */ /* 0x000fe80003800000 */
[----:B------:R0:W-:Y:S01]  /*3300*/  @!P3 STG.E.U8 desc[UR36][R6.64+0x39], R55 ;  /* 0x000039370600b986 */ /* 0x0001e2000c101124 */
[----:B------:R-:W-:Y:S05]  /*3310*/  @P5 BRA `(.L_x_101) ;  /* 0x00000000000c5947 */ /* 0x000fea0003800000 */
[----:B--2---:R-:W1:Y:S02]  /*3320*/  LDG.E.U8 R157, desc[UR36][R8.64+0x40] ;  /* 0x00004024089d7981 */ /* 0x004e64000c1e1100 */
[----:B-1----:R-:W-:-:S05]  /*3330*/  PRMT R3, R157, 0x8880, RZ ;  /* 0x000088809d037816 */ /* 0x002fca00000000ff */
[----:B------:R-:W-:-:S07]  /*3340*/  IMAD R12, R3, R156, RZ ;  /* 0x0000009c030c7224 */ /* 0x000fce00078e02ff */
.L_x_101:
[----:B------:R-:W-:Y:S05]  /*3350*/  BSYNC B1 ;  /* 0x0000000000017941 */ /* 0x000fea0003800000 */
.L_x_100:
[----:B-1----:R-:W-:Y:S01]  /*3360*/  @!P5 IMAD R3, R56, R155, R12 ;  /* 0x0000009b3803d224 */ /* 0x002fe200078e020c */
[----:B------:R-:W-:Y:S04]  /*3370*/  BSSY B1, `(.L_x_102) ;  /* 0x0000006000017945 */ /* 0x000fe80003800000 */
[----:B------:R1:W-:Y:S01]  /*3380*/  @!P5 STG.E.U8 desc[UR36][R4.64+0x40], R3 ;  /* 0x000040030400d986 */ /* 0x0003e2000c101124 */
[----:B------:R-:W-:Y:S05]  /*3390*/  @P2 BRA `(.L_x_103) ;  /* 0x00000000000c2947 */ /* 0x000fea0003800000 */
[----:B--2---:R-:W1:Y:S02]  /*33a0*/  LDG.E.U8 R157, desc[UR36][R8.64+0x41] ;  /* 0x00004124089d7981 */ /* 0x004e64000c1e1100 */
[----:B-1----:R-:W-:-:S05]  /*33b0*/  PRMT R3, R157, 0x8880, RZ ;  /* 0x000088809d037816 */ /* 0x002fca00000000ff */
[----:B------:R-:W-:-:S07]  /*33c0*/  IMAD R12, R3, R156, RZ ;  /* 0x0000009c030c7224 */ /* 0x000fce00078e02ff */
.L_x_103:
[----:B------:R-:W-:Y:S05]  /*33d0*/  BSYNC B1 ;  /* 0x0000000000017941 */ /* 0x000fea0003800000 */
.L_x_102:
        /* <DEDUP_REMOVED lines=11> */
.L_x_105:
[----:B------:R-:W-:Y:S05]  /*3490*/  BSYNC B1 ;  /* 0x0000000000017941 */ /* 0x000fea0003800000 */
.L_x_104:
[----:B-1----:R-:W-:Y:S01]  /*34a0*/  @!P4 IMAD R3, R58, R155, R12 ;  /* 0x0000009b3a03c224 */ /* 0x002fe200078e020c */
[----:B------:R-:W-:Y:S04]  /*34b0*/  BSSY B1, `(.L_x_106) ;  /* 0x0000006000017945 */ /* 0x000fe80003800000 */
[----:B------:R1:W-:Y:S01]  /*34c0*/  @!P4 STG.E.U8 desc[UR36][R6.64+0x40], R3 ;  /* 0x000040030600c986 */ /* 0x0003e2000c101124 */
[----:B------:R-:W-:Y:S05]  /*34d0*/  @P3 BRA `(.L_x_107) ;  /* 0x00000000000c3947 */ /* 0x000fea0003800000 */
[----:B--2---:R-:W1:Y:S02]  /*34e0*/  LDG.E.U8 R157, desc[UR36][R10.64+0x41] ;  /* 0x000041240a9d7981 */ /* 0x004e64000c1e1100 */
[----:B-1----:R-:W-:-:S05]  /*34f0*/  PRMT R3, R157, 0x8880, RZ ;  /* 0x000088809d037816 */ /* 0x002fca00000000ff */
[----:B------:R-:W-:-:S07]  /*3500*/  IMAD R12, R3, R156, RZ ;  /* 0x0000009c030c7224 */ /* 0x000fce00078e02ff */
.L_x_107:
[----:B------:R-:W-:Y:S05]  /*3510*/  BSYNC B1 ;  /* 0x0000000000017941 */ /* 0x000fea0003800000 */
.L_x_106:
[----:B------:R-:W-:Y:S01]  /*3520*/  @!P3 IMAD R59, R59, R155, R12 ;  /* 0x0000009b3b3bb224 */ /* 0x000fe200078e020c */
[----:B------:R-:W-:Y:S04]  /*3530*/  BSSY B1, `(.L_x_108) ;  /* 0x0000006000017945 */ /* 0x000fe80003800000 */
[----:B------:R0:W-:Y:S01]  /*3540*/  @!P3 STG.E.U8 desc[UR36][R6.64+0x41], R59 ;  /* 0x0000413b0600b986 */ /* 0x0001e2000c101124 */
[----:B------:R-:W-:Y:S05]  /*3550*/  @P5 BRA `(.L_x_109) ;  /* 0x00000000000c5947 */ /* 0x000fea0003800000 */
[----:B--2---:R-:W1:Y:S02]  /*3560*/  LDG.E.U8 R157, desc[UR36][R8.64+0x48] ;  /* 0x00004824089d7981 */ /* 0x004e64000c1e1100 */
[----:B-1----:R-:W-:-:S05]  /*3570*/  PRMT R3, R157, 0x8880, RZ ;  /* 0x000088809d037816 */ /* 0x002fca00000000ff */
[----:B------:R-:W-:-:S07]  /*3580*/  IMAD R12, R3, R156, RZ ;  /* 0x0000009c030c7224 */ /* 0x000fce00078e02ff */
.L_x_109:
[----:B------:R-:W-:Y:S05]  /*3590*/  BSYNC B1 ;  /* 0x0000000000017941 */ /* 0x000fea0003800000 */
.L_x_108:
[----:B-1----:R-:W-:Y:S01]  /*35a0*/  @!P5 IMAD R3, R60, R155, R12 ;  /* 0x0000009b3c03d224 */ /* 0x002fe200078e020c */
[----:B------:R-:W-:Y:S04]  /*35b0*/  BSSY B1, `(.L_x_110) ;  /* 0x0000006000017945 */ /* 0x000fe80003800000 */
[----:B------:R1:W-:Y:S01]  /*35c0*/  @!P5 STG.E.U8 desc[UR36][R4.64+0x48], R3 ;  /* 0x000048030400d986 */ /* 0x0003e2000c101124 */
[----:B------:R-:W-:Y:S05]  /*35d0*/  @P2 BRA `(.L_x_111) ;  /* 0x00000000000c2947 */ /* 0x000fea0003800000 */
[----:B--2---:R-:W1:Y:S02]  /*35e0*/  LDG.E.U8 R157, desc[UR36][R8.64+0x49] ;  /* 0x00004924089d7981 */ /* 0x004e64000c1e1100 */
[----:B-1----:R-:W-:-:S05]  /*35f0*/  PRMT R3, R157, 0x8880, RZ ;  /* 0x000088809d037816 */ /* 0x002fca00000000ff */
[----:B------:R-:W-:-:S07]  /*3600*/  IMAD R12, R3, R156, RZ ;  /* 0x0000009c030c7224 */ /* 0x000fce00078e02ff */
.L_x_111:
[----:B------:R-:W-:Y:S05]  /*3610*/  BSYNC B1 ;  /* 0x0000000000017941 */ /* 0x000fea0003800000 */
.L_x_110:
        /* <DEDUP_REMOVED lines=11> */
.L_x_113:
[----:B------:R-:W-:Y:S05]  /*36d0*/  BSYNC B1 ;  /* 0x0000000000017941 */ /* 0x000fea0003800000 */
.L_x_112:
[----:B-1----:R-:W-:Y:S01]  /*36e0*/  @!P4 IMAD R3, R62, R155, R12 ;  /* 0x0000009b3e03c224 */ /* 0x002fe200078e020c */
[----:B------:R-:W-:Y:S04]  /*36f0*/  BSSY B1, `(.L_x_114) ;  /* 0x0000006000017945 */ /* 0x000fe80003800000 */
[----:B------:R1:W-:Y:S01]  /*3700*/  @!P4 STG.E.U8 desc[UR36][R6.64+0x48], R3 ;  /* 0x000048030600c986 */ /* 0x0003e2000c101124 */
[----:B------:R-:W-:Y:S05]  /*3710*/  @P3 BRA `(.L_x_115) ;  /* 0x00000000000c3947 */ /* 0x000fea0003800000 */
[----:B--2---:R-:W1:Y:S02]  /*3720*/  LDG.E.U8 R157, desc[UR36][R10.64+0x49] ;  /* 0x000049240a9d7981 */ /* 0x004e64000c1e1100 */
[----:B-1----:R-:W-:-:S05]  /*3730*/  PRMT R3, R157, 0x8880, RZ ;  /* 0x000088809d037816 */ /* 0x002fca00000000ff */
[----:B------:R-:W-:-:S07]  /*3740*/  IMAD R12, R3, R156, RZ ;  /* 0x0000009c030c7224 */ /* 0x000fce00078e02ff */
.L_x_115:
[----:B------:R-:W-:Y:S05]  /*3750*/  BSYNC B1 ;  /* 0x0000000000017941 */ /* 0x000fea0003800000 */
.L_x_114:
[----:B------:R-:W-:Y:S01]  /*3760*/  @!P3 IMAD R63, R63, R155, R12 ;  /* 0x0000009b3f3fb224 */ /* 0x000fe200078e020c */
[----:B------:R-:W-:Y:S04]  /*3770*/  BSSY B1, `(.L_x_116) ;  /* 0x0000006000017945 */ /* 0x000fe80003800000 */
[----:B------:R0:W-:Y:S01]  /*3780*/  @!P3 STG.E.U8 desc[UR36][R6.64+0x49], R63 ;  /* 0x0000493f0600b986 */ /* 0x0001e2000c101124 */
[----:B------:R-:W-:Y:S05]  /*3790*/  @P5 BRA `(.L_x_117) ;  /* 0x00000000000c5947 */ /* 0x000fea0003800000 */
[----:B--2---:R-:W1:Y:S02]  /*37a0*/  LDG.E.U8 R157, desc[UR36][R8.64+0x50] ;  /* 0x00005024089d7981 */ /* 0x004e64000c1e1100 */
[----:B-1----:R-:W-:-:S05]  /*37b0*/  PRMT R3, R157, 0x8880, RZ ;  /* 0x000088809d037816 */ /* 0x002fca00000000ff */
[----:B------:R-:W-:-:S07]  /*37c0*/  IMAD R12, R3, R156, RZ ;  /* 0x0000009c030c7224 */ /* 0x000fce00078e02ff */
.L_x_117:
[----:B------:R-:W-:Y:S05]  /*37d0*/  BSYNC B1 ;  /* 0x0000000000017941 */ /* 0x000fea0003800000 */
.L_x_116:
[----:B-1----:R-:W-:Y:S01]  /*37e0*/  @!P5 IMAD R3, R64, R155, R12 ;  /* 0x0000009b4003d224 */ /* 0x002fe200078e020c */
[----:B------:R-:W-:Y:S04]  /*37f0*/  BSSY B1, `(.L_x_118) ;  /* 0x0000006000017945 */ /* 0x000fe80003800000 */
[----:B------:R1:W-:Y:S01]  /*3800*/  @!P5 STG.E.U8 desc[UR36][R4.64+0x50], R3 ;  /* 0x000050030400d986 */ /* 0x0003e2000c101124 */
[----:B------:R-:W-:Y:S05]  /*3810*/  @P2 BRA `(.L_x_119) ;  /* 0x00000000000c2947 */ /* 0x000fea0003800000 */
[----:B--2---:R-:W1:Y:S02]  /*3820*/  LDG.E.U8 R157, desc[UR36][R8.64+0x51] ;  /* 0x00005124089d7981 */ /* 0x004e64000c1e1100 */
[----:B-1----:R-:W-:-:S05]  /*3830*/  PRMT R3, R157, 0x8880, RZ ;  /* 0x000088809d037816 */ /* 0x002fca00000000ff */
[----:B------:R-:W-:-:S07]  /*3840*/  IMAD R12, R3, R156, RZ ;  /* 0x0000009c030c7224 */ /* 0x000fce00078e02ff */
.L_x_119:
[----:B------:R-:W-:Y:S05]  /*3850*/  BSYNC B1 ;  /* 0x0000000000017941 */ /* 0x000fea0003800000 */
.L_x_118:
        /* <DEDUP_REMOVED lines=11> */
.L_x_121:
[----:B------:R-:W-:Y:S05]  /*3910*/  BSYNC B1 ;  /* 0x0000000000017941 */ /* 0x000fea0003800000 */
.L_x_120:
[----:B-1----:R-:W-:Y:S01]  /*3920*/  @!P4 IMAD R3, R66, R155, R12 ;  /* 0x0000009b4203c224 */ /* 0x002fe200078e020c */
[----:B------:R-:W-:Y:S04]  /*3930*/  BSSY B1, `(.L_x_122) ;  /* 0x0000006000017945 */ /* 0x000fe80003800000 */
[----:B------:R1:W-:Y:S01]  /*3940*/  @!P4 STG.E.U8 desc[UR36][R6.64+0x50], R3 ;  /* 0x000050030600c986 */ /* 0x0003e2000c101124 */
[----:B------:R-:W-:Y:S05]  /*3950*/  @P3 BRA `(.L_x_123) ;  /* 0x00000000000c3947 */ /* 0x000fea0003800000 */
[----:B--2---:R-:W1:Y:S02]  /*3960*/  LDG.E.U8 R157, desc[UR36][R10.64+0x51] ;  /* 0x000051240a9d7981 */ /* 0x004e64000c1e1100 */
[----:B-1----:R-:W-:-:S05]  /*3970*/  PRMT R3, R157, 0x8880, RZ ;  /* 0x000088809d037816 */ /* 0x002fca00000000ff */
[----:B------:R-:W-:-:S07]  /*3980*/  IMAD R12, R3, R156, RZ ;  /* 0x0000009c030c7224 */ /* 0x000fce00078e02ff */
.L_x_123:
[----:B------:R-:W-:Y:S05]  /*3990*/  BSYNC B1 ;  /* 0x0000000000017941 */ /* 0x000fea0003800000 */
.L_x_122:
[----:B------:R-:W-:Y:S01]  /*39a0*/  @!P3 IMAD R67, R67, R155, R12 ;  /* 0x0000009b4343b224 */ /* 0x000fe200078e020c */
[----:B------:R-:W-:Y:S04]  /*39b0*/  BSSY B1, `(.L_x_124) ;  /* 0x0000006000017945 */ /* 0x000fe80003800000 */
[----:B------:R0:W-:Y:S01]  /*39c0*/  @!P3 STG.E.U8 desc[UR36][R6.64+0x51], R67 ;  /* 0x000051430600b986 */ /* 0x0001e2000c101124 */
[----:B------:R-:W-:Y:S05]  /*39d0*/  @P5 BRA `(.L_x_125) ;  /* 0x00000000000c5947 */ /* 0x000fea0003800000 */
[----:B--2---:R-:W1:Y:S02]  /*39e0*/  LDG.E.U8 R157, desc[UR36][R8.64+0x58] ;  /* 0x00005824089d7981 */ /* 0x004e64000c1e1100 */
[----:B-1----:R-:W-:-:S05]  /*39f0*/  PRMT R3, R157, 0x8880, RZ ;  /* 0x000088809d037816 */ /* 0x002fca00000000ff */
[----:B------:R-:W-:-:S07]  /*3a00*/  IMAD R12, R3, R156, RZ ;  /* 0x0000009c030c7224 */ /* 0x000fce00078e02ff */
.L_x_125:
[----:B------:R-:W-:Y:S05]  /*3a10*/  BSYNC B1 ;  /* 0x0000000000017941 */ /* 0x000fea0003800000 */
.L_x_124:
[----:B-1----:R-:W-:Y:S01]  /*3a20*/  @!P5 IMAD R3, R68, R155, R12 ;  /* 0x0000009b4403d224 */ /* 0x002fe200078e020c */
[----:B------:R-:W-:Y:S04]  /*3a30*/  BSSY B1, `(.L_x_126) ;  /* 0x0000006000017945 */ /* 0x000fe80003800000 */
[----:B------:R1:W-:Y:S01]  /*3a40*/  @!P5 STG.E.U8 desc[UR36][R4.64+0x58], R3 ;  /* 0x000058030400d986 */ /* 0x0003e2000c101124 */
[----:B------:R-:W-:Y:S05]  /*3a50*/  @P2 BRA `(.L_x_127) ;  /* 0x00000000000c2947 */ /* 0x000fea0003800000 */
[----:B--2---:R-:W1:Y:S02]  /*3a60*/  LDG.E.U8 R157, desc[UR36][R8.64+0x59] ;  /* 0x00005924089d7981 */ /* 0x004e64000c1e1100 */
[----:B-1----:R-:W-:-:S05]  /*3a70*/  PRMT R3, R157, 0x8880, RZ ;  /* 0x000088809d037816 */ /* 0x002fca00000000ff */
[----:B------:R-:W-:-:S07]  /*3a80*/  IMAD R12, R3, R156, RZ ;  /* 0x0000009c030c7224 */ /* 0x000fce00078e02ff */
.L_x_127:
[----:B------:R-:W-:Y:S05]  /*3a90*/  BSYNC B1 ;  /* 0x0000000000017941 */ /* 0x000fea0003800000 */
.L_x_126:
        /* <DEDUP_REMOVED lines=11> */
.L_x_129:
[----:B------:R-:W-:Y:S05]  /*3b50*/  BSYNC B1 ;  /* 0x0000000000017941 */ /* 0x000fea0003800000 */
.L_x_128:
[----:B-1----:R-:W-:Y:S01]  /*3b60*/  @!P4 IMAD R3, R70, R155, R12 ;  /* 0x0000009b4603c224 */ /* 0x002fe200078e020c */
[----:B------:R-:W-:Y:S04]  /*3b70*/  BSSY B1, `(.L_x_130) ;  /* 0x0000006000017945 */ /* 0x000fe80003800000 */
[----:B------:R1:W-:Y:S01]  /*3b80*/  @!P4 STG.E.U8 desc[UR36][R6.64+0x58], R3 ;  /* 0x000058030600c986 */ /* 0x0003e2000c101124 */
[----:B------:R-:W-:Y:S05]  /*3b90*/  @P3 BRA `(.L_x_131) ;  /* 0x00000000000c3947 */ /* 0x000fea0003800000 */
[----:B--2---:R-:W1:Y:S02]  /*3ba0*/  LDG.E.U8 R157, desc[UR36][R10.64+0x59] ;  /* 0x000059240a9d7981 */ /* 0x004e64000c1e1100 */
[----:B-1----:R-:W-:-:S05]  /*3bb0*/  PRMT R3, R157, 0x8880, RZ ;  /* 0x000088809d037816 */ /* 0x002fca00000000ff */
[----:B------:R-:W-:-:S07]  /*3bc0*/  IMAD R12, R3, R156, RZ ;  /* 0x0000009c030c7224 */ /* 0x000fce00078e02ff */
.L_x_131:
[----:B------:R-:W-:Y:S05]  /*3bd0*/  BSYNC B1 ;  /* 0x0000000000017941 */ /* 0x000fea0003800000 */
.L_x_130:
[----:B------:R-:W-:Y:S01]  /*3be0*/  @!P3 IMAD R71, R71, R155, R12 ;  /* 0x0000009b4747b224 */ /* 0x000fe200078e020c */
[----:B------:R-:W-:Y:S04]  /*3bf0*/  BSSY B1, `(.L_x_132) ;  /* 0x0000006000017945 */ /* 0x000fe80003800000 */
[----:B------:R0:W-:Y:S01]  /*3c00*/  @!P3 STG.E.U8 desc[UR36][R6.64+0x59], R71 ;  /* 0x000059470600b986 */ /* 0x0001e2000c101124 */
[----:B------:R-:W-:Y:S05]  /*3c10*/  @P5 BRA `(.L_x_133) ;  /* 0x00000000000c5947 */ /* 0x000fea0003800000 */
[----:B--2---:R-:W1:Y:S02]  /*3c20*/  LDG.E.U8 R157, desc[UR36][R8.64+0x60] ;  /* 0x00006024089d7981 */ /* 0x004e64000c1e1100 */
[----:B-1----:R-:W-:-:S05]  /*3c30*/  PRMT R3, R157, 0x8880, RZ ;  /* 0x000088809d037816 */ /* 0x002fca00000000ff */
[----:B------:R-:W-:-:S07]  /*3c40*/  IMAD R12, R3, R156, RZ ;  /* 0x0000009c030c7224 */ /* 0x000fce00078e02ff */
.L_x_133:
[----:B------:R-:W-:Y:S05]  /*3c50*/  BSYNC B1 ;  /* 0x0000000000017941 */ /* 0x000fea0003800000 */
.L_x_132:
[----:B-1----:R-:W-:Y:S01]  /*3c60*/  @!P5 IMAD R3, R72, R155, R12 ;  /* 0x0000009b4803d224 */ /* 0x002fe200078e020c */
[----:B------:R-:W-:Y:S04]  /*3c70*/  BSSY B1, `(.L_x_134) ;  /* 0x0000006000017945 */ /* 0x000fe80003800000 */
[----:B------:R1:W-:Y:S01]  /*3c80*/  @!P5 STG.E.U8 desc[UR36][R4.64+0x60], R3 ;  /* 0x000060030400d986 */ /* 0x0003e2000c101124 */
[----:B------:R-:W-:Y:S05]  /*3c90*/  @P2 BRA `(.L_x_135) ;  /* 0x00000000000c2947 */ /* 0x000fea0003800000 */
[----:B--2---:R-:W1:Y:S02]  /*3ca0*/  LDG.E.U8 R157, desc[UR36][R8.64+0x61] ;  /* 0x00006124089d7981 */ /* 0x004e64000c1e1100 */
[----:B-1----:R-:W-:-:S05]  /*3cb0*/  PRMT R3, R157, 0x8880, RZ ;  /* 0x000088809d037816 */ /* 0x002fca00000000ff */
[----:B------:R-:W-:-:S07]  /*3cc0*/  IMAD R12, R3, R156, RZ ;  /* 0x0000009c030c7224 */ /* 0x000fce00078e02ff */
.L_x_135:
[----:B------:R-:W-:Y:S05]  /*3cd0*/  BSYNC B1 ;  /* 0x0000000000017941 */ /* 0x000fea0003800000 */
.L_x_134:
        /* <DEDUP_REMOVED lines=11> */
.L_x_137:
[----:B------:R-:W-:Y:S05]  /*3d90*/  BSYNC B1 ;  /* 0x0000000000017941 */ /* 0x000fea0003800000 */
.L_x_136:
[----:B-1----:R-:W-:Y:S01]  /*3da0*/  @!P4 IMAD R3, R74, R155, R12 ;  /* 0x0000009b4a03c224 */ /* 0x002fe200078e020c */
[----:B------:R-:W-:Y:S04]  /*3db0*/  BSSY B1, `(.L_x_138) ;  /* 0x0000006000017945 */ /* 0x000fe80003800000 */
[----:B------:R1:W-:Y:S01]  /*3dc0*/  @!P4 STG.E.U8 desc[UR36][R6.64+0x60], R3 ;  /* 0x000060030600c986 */ /* 0x0003e2000c101124 */
[----:B------:R-:W-:Y:S05]  /*3dd0*/  @P3 BRA `(.L_x_139) ;  /* 0x00000000000c3947 */ /* 0x000fea0003800000 */
[----:B--2---:R-:W1:Y:S02]  /*3de0*/  LDG.E.U8 R157, desc[UR36][R10.64+0x61] ;  /* 0x000061240a9d7981 */ /* 0x004e64000c1e1100 */
[----:B-1----:R-:W-:-:S05]  /*3df0*/  PRMT R3, R157, 0x8880, RZ ;  /* 0x000088809d037816 */ /* 0x002fca00000000ff */
[----:B------:R-:W-:-:S07]  /*3e00*/  IMAD R12, R3, R156, RZ ;  /* 0x0000009c030c7224 */ /* 0x000fce00078e02ff */
.L_x_139:
[----:B------:R-:W-:Y:S05]  /*3e10*/  BSYNC B1 ;  /* 0x0000000000017941 */ /* 0x000fea0003800000 */
.L_x_138:
[----:B------:R-:W-:Y:S01]  /*3e20*/  @!P3 IMAD R75, R75, R155, R12 ;  /* 0x0000009b4b4bb224 */ /* 0x000fe200078e020c */
[----:B------:R-:W-:Y:S04]  /*3e30*/  BSSY B1, `(.L_x_140) ;  /* 0x0000006000017945 */ /* 0x000fe80003800000 */
[----:B------:R0:W-:Y:S01]  /*3e40*/  @!P3 STG.E.U8 desc[UR36][R6.64+0x61], R75 ;  /* 0x0000614b0600b986 */ /* 0x0001e2000c101124 */
[----:B------:R-:W-:Y:S05]  /*3e50*/  @P5 BRA `(.L_x_141) ;  /* 0x00000000000c5947 */ /* 0x000fea0003800000 */
[----:B--2---:R-:W1:Y:S02]  /*3e60*/  LDG.E.U8 R157, desc[UR36][R8.64+0x68] ;  /* 0x00006824089d7981 */ /* 0x004e64000c1e1100 */
[----:B-1----:R-:W-:-:S05]  /*3e70*/  PRMT R3, R157, 0x8880, RZ ;  /* 0x000088809d037816 */ /* 0x002fca00000000ff */
[----:B------:R-:W-:-:S07]  /*3e80*/  IMAD R12, R3, R156, RZ ;  /* 0x0000009c030c7224 */ /* 0x000fce00078e02ff */
.L_x_141:
[----:B------:R-:W-:Y:S05]  /*3e90*/  BSYNC B1 ;  /* 0x0000000000017941 */ /* 0x000fea0003800000 */
.L_x_140:
[----:B-1----:R-:W-:Y:S01]  /*3ea0*/  @!P5 IMAD R3, R76, R155, R12 ;  /* 0x0000009b4c03d224 */ /* 0x002fe200078e020c */
[----:B------:R-:W-:Y:S04]  /*3eb0*/  BSSY B1, `(.L_x_142) ;  /* 0x0000006000017945 */ /* 0x000fe80003800000 */
[----:B------:R1:W-:Y:S01]  /*3ec0*/  @!P5 STG.E.U8 desc[UR36][R4.64+0x68], R3 ;  /* 0x000068030400d986 */ /* 0x0003e2000c101124 */
[----:B------:R-:W-:Y:S05]  /*3ed0*/  @P2 BRA `(.L_x_143) ;  /* 0x00000000000c2947 */ /* 0x000fea0003800000 */
[----:B--2---:R-:W1:Y:S02]  /*3ee0*/  LDG.E.U8 R157, desc[UR36][R8.64+0x69] ;  /* 0x00006924089d7981 */ /* 0x004e64000c1e1100 */
[----:B-1----:R-:W-:-:S05]  /*3ef0*/  PRMT R3, R157, 0x8880, RZ ;  /* 0x000088809d037816 */ /* 0x002fca00000000ff */
[----:B------:R-:W-:-:S07]  /*3f00*/  IMAD R12, R3, R156, RZ ;  /* 0x0000009c030c7224 */ /* 0x000fce00078e02ff */
.L_x_143:
[----:B------:R-:W-:Y:S05]  /*3f10*/  BSYNC B1 ;  /* 0x0000000000017941 */ /* 0x000fea0003800000 */
.L_x_142:
        /* <DEDUP_REMOVED lines=11> */
.L_x_145:
[----:B------:R-:W-:Y:S05]  /*3fd0*/  BSYNC B1 ;  /* 0x0000000000017941 */ /* 0x000fea0003800000 */
.L_x_144:
[----:B-1----:R-:W-:Y:S01]  /*3fe0*/  @!P4 IMAD R3, R78, R155, R12 ;  /* 0x0000009b4e03c224 */ /* 0x002fe200078e020c */
[----:B------:R-:W-:Y:S04]  /*3ff0*/  BSSY B1, `(.L_x_146) ;  /* 0x0000006000017945 */ /* 0x000fe80003800000 */
[----:B------:R1:W-:Y:S01]  /*4000*/  @!P4 STG.E.U8 desc[UR36][R6.64+0x68], R3 ;  /* 0x000068030600c986 */ /* 0x0003e2000c101124 */
[----:B------:R-:W-:Y:S05]  /*4010*/  @P3 BRA `(.L_x_147) ;  /* 0x00000000000c3947 */ /* 0x000fea0003800000 */
[----:B--2---:R-:W1:Y:S02]  /*4020*/  LDG.E.U8 R157, desc[UR36][R10.64+0x69] ;  /* 0x000069240a9d7981 */ /* 0x004e64000c1e1100 */
[----:B-1----:R-:W-:-:S05]  /*4030*/  PRMT R3, R157, 0x8880, RZ ;  /* 0x000088809d037816 */ /* 0x002fca00000000ff */
[----:B------:R-:W-:-:S07]  /*4040*/  IMAD R12, R3, R156, RZ ;  /* 0x0000009c030c7224 */ /* 0x000fce00078e02ff */
.L_x_147:
[----:B------:R-:W-:Y:S05]  /*4050*/  BSYNC B1 ;  /* 0x0000000000017941 */ /* 0x000fea0003800000 */
.L_x_146:
[----:B------:R-:W-:Y:S01]  /*4060*/  @!P3 IMAD R79, R79, R155, R12 ;  /* 0x0000009b4f4fb224 */ /* 0x000fe200078e020c */
[----:B------:R-:W-:Y:S04]  /*4070*/  BSSY B1, `(.L_x_148) ;  /* 0x0000006000017945 */ /* 0x000fe80003800000 */
[----:B------:R0:W-:Y:S01]  /*4080*/  @!P3 STG.E.U8 desc[UR36][R6.64+0x69], R79 ;  /* 0x0000694f0600b986 */ /* 0x0001e2000c101124 */
[----:B------:R-:W-:Y:S05]  /*4090*/  @P5 BRA `(.L_x_149) ;  /* 0x00000000000c5947 */ /* 0x000fea0003800000 */
[----:B--2---:R-:W1:Y:S02]  /*40a0*/  LDG.E.U8 R157, desc[UR36][R8.64+0x70] ;  /* 0x00007024089d7981 */ /* 0x004e64000c1e1100 */
[----:B-1----:R-:W-:-:S05]  /*40b0*/  PRMT R3, R157, 0x8880, RZ ;  /* 0x000088809d037816 */ /* 0x002fca00000000ff */
[----:B------:R-:W-:-:S07]  /*40c0*/  IMAD R12, R3, R156, RZ ;  /* 0x0000009c030c7224 */ /* 0x000fce00078e02ff */
.L_x_149:
[----:B------:R-:W-:Y:S05]  /*40d0*/  BSYNC B1 ;  /* 0x0000000000017941 */ /* 0x000fea0003800000 */
.L_x_148:
[----:B-1----:R-:W-:Y:S01]  /*40e0*/  @!P5 IMAD R3, R80, R155, R12 ;  /* 0x0000009b5003d224 */ /* 0x002fe200078e020c */
[----:B------:R-:W-:Y:S04]  /*40f0*/  BSSY B1, `(.L_x_150) ;  /* 0x0000006000017945 */ /* 0x000fe80003800000 */
[----:B------:R1:W-:Y:S01]  /*4100*/  @!P5 STG.E.U8 desc[UR36][R4.64+0x70], R3 ;  /* 0x000070030400d986 */ /* 0x0003e2000c101124 */
[----:B------:R-:W-:Y:S05]  /*4110*/  @P2 BRA `(.L_x_151) ;  /* 0x00000000000c2947 */ /* 0x000fea0003800000 */
[----:B--2---:R-:W1:Y:S02]  /*4120*/  LDG.E.U8 R157, desc[UR36][R8.64+0x71] ;  /* 0x00007124089d7981 */ /* 0x004e64000c1e1100 */
[----:B-1----:R-:W-:-:S05]  /*4130*/  PRMT R3, R157, 0x8880, RZ ;  /* 0x000088809d037816 */ /* 0x002fca00000000ff */
[----:B------:R-:W-:-:S07]  /*4140*/  IMAD R12, R3, R156, RZ ;  /* 0x0000009c030c7224 */ /* 0x000fce00078e02ff */
.L_x_151:
[----:B------:R-:W-:Y:S05]  /*4150*/  BSYNC B1 ;  /* 0x0000000000017941 */ /* 0x000fea0003800000 */
.L_x_150:
        /* <DEDUP_REMOVED lines=11> */
.L_x_153:
[----:B------:R-:W-:Y:S05]  /*4210*/  BSYNC B1 ;  /* 0x0000000000017941 */ /* 0x000fea0003800000 */
.L_x_152:
[----:B-1----:R-:W-:Y:S01]  /*4220*/  @!P4 IMAD R3, R82, R155, R12 ;  /* 0x0000009b5203c224 */ /* 0x002fe200078e020c */
[----:B------:R-:W-:Y:S04]  /*4230*/  BSSY B1, `(.L_x_154) ;  /* 0x0000006000017945 */ /* 0x000fe80003800000 */
[----:B------:R1:W-:Y:S01]  /*4240*/  @!P4 STG.E.U8 desc[UR36][R6.64+0x70], R3 ;  /* 0x000070030600c986 */ /* 0x0003e2000c101124 */
[----:B------:R-:W-:Y:S05]  /*4250*/  @P3 BRA `(.L_x_155) ;  /* 0x00000000000c3947 */ /* 0x000fea0003800000 */
[----:B--2---:R-:W1:Y:S02]  /*4260*/  LDG.E.U8 R157, desc[UR36][R10.64+0x71] ;  /* 0x000071240a9d7981 */ /* 0x004e64000c1e1100 */
[----:B-1----:R-:W-:-:S05]  /*4270*/  PRMT R3, R157, 0x8880, RZ ;  /* 0x000088809d037816 */ /* 0x002fca00000000ff */
[----:B------:R-:W-:-:S07]  /*4280*/  IMAD R12, R3, R156, RZ ;  /* 0x0000009c030c7224 */ /* 0x000fce00078e02ff */
.L_x_155:
[----:B------:R-:W-:Y:S05]  /*4290*/  BSYNC B1 ;  /* 0x0000000000017941 */ /* 0x000fea0003800000 */
.L_x_154:
[----:B------:R-:W-:Y:S01]  /*42a0*/  @!P3 IMAD R83, R83, R155, R12 ;  /* 0x0000009b5353b224 */ /* 0x000fe200078e020c */
[----:B------:R-:W-:Y:S04]  /*42b0*/  BSSY B1, `(.L_x_156) ;  /* 0x0000006000017945 */ /* 0x000fe80003800000 */
[----:B------:R0:W-:Y:S01]  /*42c0*/  @!P3 STG.E.U8 desc[UR36][R6.64+0x71], R83 ;  /* 0x000071530600b986 */ /* 0x0001e2000c101124 */
[----:B------:R-:W-:Y:S05]  /*42d0*/  @P5 BRA `(.L_x_157) ;  /* 0x00000000000c5947 */ /* 0x000fea0003800000 */
[----:B--2---:R-:W1:Y:S02]  /*42e0*/  LDG.E.U8 R157, desc[UR36][R8.64+0x78] ;  /* 0x00007824089d7981 */ /* 0x004e64000c1e1100 */
[----:B-1----:R-:W-:-:S05]  /*42f0*/  PRMT R3, R157, 0x8880, RZ ;  /* 0x000088809d037816 */ /* 0x002fca00000000ff */
[----:B------:R-:W-:-:S07]  /*4300*/  IMAD R12, R3, R156, RZ ;  /* 0x0000009c030c7224 */ /* 0x000fce00078e02ff */
.L_x_157:
[----:B------:R-:W-:Y:S05]  /*4310*/  BSYNC B1 ;  /* 0x0000000000017941 */ /* 0x000fea0003800000 */
.L_x_156:
[----:B-1----:R-:W-:Y:S01]  /*4320*/  @!P5 IMAD R3, R84, R155, R12 ;  /* 0x0000009b5403d224 */ /* 0x002fe200078e020c */
[----:B------:R-:W-:Y:S04]  /*4330*/  BSSY B1, `(.L_x_158) ;  /* 0x0000006000017945 */ /* 0x000fe80003800000 */
[----:B------:R1:W-:Y:S01]  /*4340*/  @!P5 STG.E.U8 desc[UR36][R4.64+0x78], R3 ;  /* 0x000078030400d986 */ /* 0x0003e2000c101124 */
[----:B------:R-:W-:Y:S05]  /*4350*/  @P2 BRA `(.L_x_159) ;  /* 0x00000000000c2947 */ /* 0x000fea0003800000 */
[----:B--2---:R-:W1:Y:S02]  /*4360*/  LDG.E.U8 R157, desc[UR36][R8.64+0x79] ;  /* 0x00007924089d7981 */ /* 0x004e64000c1e1100 */
[----:B-1----:R-:W-:-:S05]  /*4370*/  PRMT R3, R157, 0x8880, RZ ;  /* 0x000088809d037816 */ /* 0x002fca00000000ff */
[----:B------:R-:W-:-:S07]  /*4380*/  IMAD R12, R3, R156, RZ ;  /* 0x0000009c030c7224 */ /* 0x000fce00078e02ff */
.L_x_159:
[----:B------:R-:W-:Y:S05]  /*4390*/  BSYNC B1 ;  /* 0x0000000000017941 */ /* 0x000fea0003800000 */
.L_x_158:
        /* <DEDUP_REMOVED lines=11> */
.L_x_161:
[----:B------:R-:W-:Y:S05]  /*4450*/  BSYNC B1 ;  /* 0x0000000000017941 */ /* 0x000fea0003800000 */
.L_x_160:
[----:B-1----:R-:W-:Y:S01]  /*4460*/  @!P4 IMAD R3, R86, R155, R12 ;  /* 0x0000009b5603c224 */ /* 0x002fe200078e020c */
[----:B------:R-:W-:Y:S04]  /*4470*/  BSSY B1, `(.L_x_162) ;  /* 0x0000006000017945 */ /* 0x000fe80003800000 */
[----:B------:R1:W-:Y:S01]  /*4480*/  @!P4 STG.E.U8 desc[UR36][R6.64+0x78], R3 ;  /* 0x000078030600c986 */ /* 0x0003e2000c101124 */
[----:B------:R-:W-:Y:S05]  /*4490*/  @P3 BRA `(.L_x_163) ;  /* 0x00000000000c3947 */ /* 0x000fea0003800000 */
[----:B--2---:R-:W1:Y:S02]  /*44a0*/  LDG.E.U8 R157, desc[UR36][R10.64+0x79] ;  /* 0x000079240a9d7981 */ /* 0x004e64000c1e1100 */
[----:B-1----:R-:W-:-:S05]  /*44b0*/  PRMT R3, R157, 0x8880, RZ ;  /* 0x000088809d037816 */ /* 0x002fca00000000ff */
[----:B------:R-:W-:-:S07]  /*44c0*/  IMAD R12, R3, R156, RZ ;  /* 0x0000009c030c7224 */ /* 0x000fce00078e02ff */
.L_x_163:
[----:B------:R-:W-:Y:S05]  /*44d0*/  BSYNC B1 ;  /* 0x0000000000017941 */ /* 0x000fea0003800000 */
.L_x_162:
[----:B------:R-:W-:Y:S01]  /*44e0*/  @!P3 IMAD R87, R87, R155, R12 ;  /* 0x0000009b5757b224 */ /* 0x000fe200078e020c */
[----:B------:R-:W-:Y:S04]  /*44f0*/  BSSY B1, `(.L_x_164) ;  /* 0x0000006000017945 */ /* 0x000fe80003800000 */
[----:B------:R0:W-:Y:S01]  /*4500*/  @!P3 STG.E.U8 desc[UR36][R6.64+0x79], R87 ;  /* 0x000079570600b986 */ /* 0x0001e2000c101124 */
[----:B------:R-:W-:Y:S05]  /*4510*/  @P5 BRA `(.L_x_165) ;  /* 0x00000000000c5947 */ /* 0x000fea0003800000 */
[----:B--2---:R-:W1:Y:S02]  /*4520*/  LDG.E.U8 R157, desc[UR36][R8.64+0x80] ;  /* 0x00008024089d7981 */ /* 0x004e64000c1e1100 */
[----:B-1----:R-:W-:-:S05]  /*4530*/  PRMT R3, R157, 0x8880, RZ ;  /* 0x000088809d037816 */ /* 0x002fca00000000ff */
[----:B------:R-:W-:-:S07]  /*4540*/  IMAD R12, R3, R156, RZ ;  /* 0x0000009c030c7224 */ /* 0x000fce00078e02ff */
.L_x_165:
[----:B------:R-:W-:Y:S05]  /*4550*/  BSYNC B1 ;  /* 0x0000000000017941 */ /* 0x000fea0003800000 */
.L_x_164:
[----:B-1----:R-:W-:Y:S01]  /*4560*/  @!P5 IMAD R3, R88, R155, R12 ;  /* 0x0000009b5803d224 */ /* 0x002fe200078e020c */
[----:B------:R-:W-:Y:S04]  /*4570*/  BSSY B1, `(.L_x_166) ;  /* 0x0000006000017945 */ /* 0x000fe80003800000 */
[----:B------:R1:W-:Y:S01]  /*4580*/  @!P5 STG.E.U8 desc[UR36][R4.64+0x80], R3 ;  /* 0x000080030400d986 */ /* 0x0003e2000c101124 */
[----:B------:R-:W-:Y:S05]  /*4590*/  @P2 BRA `(.L_x_167) ;  /* 0x00000000000c2947 */ /* 0x000fea0003800000 */
[----:B--2---:R-:W1:Y:S02]  /*45a0*/  LDG.E.U8 R157, desc[UR36][R8.64+0x81] ;  /* 0x00008124089d7981 */ /* 0x004e64000c1e1100 */
[----:B-1----:R-:W-:-:S05]  /*45b0*/  PRMT R3, R157, 0x8880, RZ ;  /* 0x000088809d037816 */ /* 0x002fca00000000ff */
[----:B------:R-:W-:-:S07]  /*45c0*/  IMAD R12, R3, R156, RZ ;  /* 0x0000009c030c7224 */ /* 0x000fce00078e02ff */
.L_x_167:
[----:B------:R-:W-:Y:S05]  /*45d0*/  BSYNC B1 ;  /* 0x0000000000017941 */ /* 0x000fea0003800000 */
.L_x_166:
        /* <DEDUP_REMOVED lines=11> */
.L_x_169:
[----:B------:R-:W-:Y:S05]  /*4690*/  BSYNC B1 ;  /* 0x0000000000017941 */ /* 0x000fea0003800000 */
.L_x_168:
[----:B-1----:R-:W-:Y:S01]  /*46a0*/  @!P4 IMAD R3, R90, R155, R12 ;  /* 0x0000009b5a03c224 */ /* 0x002fe200078e020c */
[----:B------:R-:W-:Y:S04]  /*46b0*/  BSSY B1, `(.L_x_170) ;  /* 0x0000006000017945 */ /* 0x000fe80003800000 */
[----:B------:R1:W-:Y:S01]  /*46c0*/  @!P4 STG.E.U8 desc[UR36][R6.64+0x80], R3 ;  /* 0x000080030600c986 */ /* 0x0003e2000c101124 */
[----:B------:R-:W-:Y:S05]  /*46d0*/  @P3 BRA `(.L_x_171) ;  /* 0x00000000000c3947 */ /* 0x000fea0003800000 */
[----:B--2---:R-:W1:Y:S02]  /*46e0*/  LDG.E.U8 R157, desc[UR36][R10.64+0x81] ;  /* 0x000081240a9d7981 */ /* 0x004e64000c1e1100 */
[----:B-1----:R-:W-:-:S05]  /*46f0*/  PRMT R3, R157, 0x8880, RZ ;  /* 0x000088809d037816 */ /* 0x002fca00000000ff */
[----:B------:R-:W-:-:S07]  /*4700*/  IMAD R12, R3, R156, RZ ;  /* 0x0000009c030c7224 */ /* 0x000fce00078e02ff */
.L_x_171:
[----:B------:R-:W-:Y:S05]  /*4710*/  BSYNC B1 ;  /* 0x0000000000017941 */ /* 0x000fea0003800000 */
.L_x_170:
[----:B------:R-:W-:Y:S01]  /*4720*/  @!P3 IMAD R91, R91, R155, R12 ;  /* 0x0000009b5b5bb224 */ /* 0x000fe200078e020c */
[----:B------:R-:W-:Y:S04]  /*4730*/  BSSY B1, `(.L_x_172) ;  /* 0x0000006000017945 */ /* 0x000fe80003800000 */
[----:B------:R0:W-:Y:S01]  /*4740*/  @!P3 STG.E.U8 desc[UR36][R6.64+0x81], R91 ;  /* 0x0000815b0600b986 */ /* 0x0001e2000c101124 */
[----:B------:R-:W-:Y:S05]  /*4750*/  @P5 BRA `(.L_x_173) ;  /* 0x00000000000c5947 */ /* 0x000fea0003800000 */
[----:B--2---:R-:W1:Y:S02]  /*4760*/  LDG.E.U8 R157, desc[UR36][R8.64+0x88] ;  /* 0x00008824089d7981 */ /* 0x004e64000c1e1100 */
[----:B-1----:R-:W-:-:S05]  /*4770*/  PRMT R3, R157, 0x8880, RZ ;  /* 0x000088809d037816 */ /* 0x002fca00000000ff */
[----:B------:R-:W-:-:S07]  /*4780*/  IMAD R12, R3, R156, RZ ;  /* 0x0000009c030c7224 */ /* 0x000fce00078e02ff */
.L_x_173:
[----:B------:R-:W-:Y:S05]  /*4790*/  BSYNC B1 ;  /* 0x0000000000017941 */ /* 0x000fea0003800000 */
.L_x_172:
[----:B-1----:R-:W-:Y:S01]  /*47a0*/  @!P5 IMAD R3, R92, R155, R12 ;  /* 0x0000009b5c03d224 */ /* 0x002fe200078e020c */
[----:B------:R-:W-:Y:S04]  /*47b0*/  BSSY B1, `(.L_x_174) ;  /* 0x0000006000017945 */ /* 0x000fe80003800000 */
[----:B------:R1:W-:Y:S01]  /*47c0*/  @!P5 STG.E.U8 desc[UR36][R4.64+0x88], R3 ;  /* 0x000088030400d986 */ /* 0x0003e2000c101124 */
[----:B------:R-:W-:Y:S05]  /*47d0*/  @P2 BRA `(.L_x_175) ;  /* 0x00000000000c2947 */ /* 0x000fea0003800000 */
[----:B--2---:R-:W1:Y:S02]  /*47e0*/  LDG.E.U8 R157, desc[UR36][R8.64+0x89] ;  /* 0x00008924089d7981 */ /* 0x004e64000c1e1100 */
[----:B-1----:R-:W-:-:S05]  /*47f0*/  PRMT R3, R157, 0x8880, RZ ;  /* 0x000088809d037816 */ /* 0x002fca00000000ff */
[----:B------:R-:W-:-:S07]  /*4800*/  IMAD R12, R3, R156, RZ ;  /* 0x0000009c030c7224 */ /* 0x000fce00078e02ff */
.L_x_175:
[----:B------:R-:W-:Y:S05]  /*4810*/  BSYNC B1 ;  /* 0x0000000000017941 */ /* 0x000fea0003800000 */
.L_x_174:
        /* <DEDUP_REMOVED lines=11> */
.L_x_177:
[----:B------:R-:W-:Y:S05]  /*48d0*/  BSYNC B1 ;  /* 0x0000000000017941 */ /* 0x000fea0003800000 */
.L_x_176:
[----:B-1----:R-:W-:Y:S01]  /*48e0*/  @!P4 IMAD R3, R94, R155, R12 ;  /* 0x0000009b5e03c224 */ /* 0x002fe200078e020c */
[----:B------:R-:W-:Y:S04]  /*48f0*/  BSSY B1, `(.L_x_178) ;  /* 0x0000006000017945 */ /* 0x000fe80003800000 */
[----:B------:R1:W-:Y:S01]  /*4900*/  @!P4 STG.E.U8 desc[UR36][R6.64+0x88], R3 ;  /* 0x000088030600c986 */ /* 0x0003e2000c101124 */
[----:B------:R-:W-:Y:S05]  /*4910*/  @P3 BRA `(.L_x_179) ;  /* 0x00000000000c3947 */ /* 0x000fea0003800000 */
[----:B--2---:R-:W1:Y:S02]  /*4920*/  LDG.E.U8 R157, desc[UR36][R10.64+0x89] ;  /* 0x000089240a9d7981 */ /* 0x004e64000c1e1100 */
[----:B-1----:R-:W-:-:S05]  /*4930*/  PRMT R3, R157, 0x8880, RZ ;  /* 0x000088809d037816 */ /* 0x002fca00000000ff */
[----:B------:R-:W-:-:S07]  /*4940*/  IMAD R12, R3, R156, RZ ;  /* 0x0000009c030c7224 */ /* 0x000fce00078e02ff */
.L_x_179:
[----:B------:R-:W-:Y:S05]  /*4950*/  BSYNC B1 ;  /* 0x0000000000017941 */ /* 0x000fea0003800000 */
.L_x_178:
[----:B------:R-:W-:Y:S01]  /*4960*/  @!P3 IMAD R95, R95, R155, R12 ;  /* 0x0000009b5f5fb224 */ /* 0x000fe200078e020c */
[----:B------:R-:W-:Y:S04]  /*4970*/  BSSY B1, `(.L_x_180) ;  /* 0x0000006000017945 */ /* 0x000fe80003800000 */
[----:B------:R0:W-:Y:S01]  /*4980*/  @!P3 STG.E.U8 desc[UR36][R6.64+0x89], R95 ;  /* 0x0000895f0600b986 */ /* 0x0001e2000c101124 */
[----:B------:R-:W-:Y:S05]  /*4990*/  @P5 BRA `(.L_x_181) ;  /* 0x00000000000c5947 */ /* 0x000fea0003800000 */
[----:B--2---:R-:W1:Y:S02]  /*49a0*/  LDG.E.U8 R157, desc[UR36][R8.64+0x90] ;  /* 0x00009024089d7981 */ /* 0x004e64000c1e1100 */
[----:B-1----:R-:W-:-:S05]  /*49b0*/  PRMT R3, R157, 0x8880, RZ ;  /* 0x000088809d037816 */ /* 0x002fca00000000ff */
[----:B------:R-:W-:-:S07]  /*49c0*/  IMAD R12, R3, R156, RZ ;  /* 0x0000009c030c7224 */ /* 0x000fce00078e02ff */
.L_x_181:
[----:B------:R-:W-:Y:S05]  /*49d0*/  BSYNC B1 ;  /* 0x0000000000017941 */ /* 0x000fea0003800000 */
.L_x_180:
[----:B-1----:R-:W-:Y:S01]  /*49e0*/  @!P5 IMAD R3, R96, R155, R12 ;  /* 0x0000009b6003d224 */ /* 0x002fe200078e020c */
[----:B------:R-:W-:Y:S04]  /*49f0*/  BSSY B1, `(.L_x_182) ;  /* 0x0000006000017945 */ /* 0x000fe80003800000 */
[----:B------:R1:W-:Y:S01]  /*4a00*/  @!P5 STG.E.U8 desc[UR36][R4.64+0x90], R3 ;  /* 0x000090030400d986 */ /* 0x0003e2000c101124 */
[----:B------:R-:W-:Y:S05]  /*4a10*/  @P2 BRA `(.L_x_183) ;  /* 0x00000000000c2947 */ /* 0x000fea0003800000 */
[----:B--2---:R-:W1:Y:S02]  /*4a20*/  LDG.E.U8 R157, desc[UR36][R8.64+0x91] ;  /* 0x00009124089d7981 */ /* 0x004e64000c1e1100 */
[----:B-1----:R-:W-:-:S05]  /*4a30*/  PRMT R3, R157, 0x8880, RZ ;  /* 0x000088809d037816 */ /* 0x002fca00000000ff */
[----:B------:R-:W-:-:S07]  /*4a40*/  IMAD R12, R3, R156, RZ ;  /* 0x0000009c030c7224 */ /* 0x000fce00078e02ff */
.L_x_183:
[----:B------:R-:W-:Y:S05]  /*4a50*/  BSYNC B1 ;  /* 0x0000000000017941 */ /* 0x000fea0003800000 */
.L_x_182:
        /* <DEDUP_REMOVED lines=11> */
.L_x_185:
[----:B------:R-:W-:Y:S05]  /*4b10*/  BSYNC B1 ;  /* 0x0000000000017941 */ /* 0x000fea0003800000 */
.L_x_184:
[----:B-1----:R-:W-:Y:S01]  /*4b20*/  @!P4 IMAD R3, R98, R155, R12 ;  /* 0x0000009b6203c224 */ /* 0x002fe200078e020c */
[----:B------:R-:W-:Y:S04]  /*4b30*/  BSSY B1, `(.L_x_186) ;  /* 0x0000006000017945 */ /* 0x000fe80003800000 */
[----:B------:R1:W-:Y:S01]  /*4b40*/  @!P4 STG.E.U8 desc[UR36][R6.64+0x90], R3 ;  /* 0x000090030600c986 */ /* 0x0003e2000c101124 */
[----:B------:R-:W-:Y:S05]  /*4b50*/  @P3 BRA `(.L_x_187) ;  /* 0x00000000000c3947 */ /* 0x000fea0003800000 */
[----:B--2---:R-:W1:Y:S02]  /*4b60*/  LDG.E.U8 R157, desc[UR36][R10.64+0x91] ;  /* 0x000091240a9d7981 */ /* 0x004e64000c1e1100 */
[----:B-1----:R-:W-:-:S05]  /*4b70*/  PRMT R3, R157, 0x8880, RZ ;  /* 0x000088809d037816 */ /* 0x002fca00000000ff */
[----:B------:R-:W-:-:S07]  /*4b80*/  IMAD R12, R3, R156, RZ ;  /* 0x0000009c030c7224 */ /* 0x000fce00078e02ff */
.L_x_187:
[----:B------:R-:W-:Y:S05]  /*4b90*/  BSYNC B1 ;  /* 0x0000000000017941 */ /* 0x000fea0003800000 */
.L_x_186:
[----:B------:R-:W-:Y:S01]  /*4ba0*/  @!P3 IMAD R99, R99, R155, R12 ;  /* 0x0000009b6363b224 */ /* 0x000fe200078e020c */
[----:B------:R-:W-:Y:S04]  /*4bb0*/  BSSY B1, `(.L_x_188) ;  /* 0x0000006000017945 */ /* 0x000fe80003800000 */
[----:B------:R0:W-:Y:S01]  /*4bc0*/  @!P3 STG.E.U8 desc[UR36][R6.64+0x91], R99 ;  /* 0x000091630600b986 */ /* 0x0001e2000c101124 */
[----:B------:R-:W-:Y:S05]  /*4bd0*/  @P5 BRA `(.L_x_189) ;  /* 0x00000000000c5947 */ /* 0x000fea0003800000 */
[----:B--2---:R-:W1:Y:S02]  /*4be0*/  LDG.E.U8 R157, desc[UR36][R8.64+0x98] ;  /* 0x00009824089d7981 */ /* 0x004e64000c1e1100 */
[----:B-1----:R-:W-:-:S05]  /*4bf0*/  PRMT R3, R157, 0x8880, RZ ;  /* 0x000088809d037816 */ /* 0x002fca00000000ff */
[----:B------:R-:W-:-:S07]  /*4c00*/  IMAD R12, R3, R156, RZ ;  /* 0x0000009c030c7224 */ /* 0x000fce00078e02ff */
.L_x_189:
[----:B------:R-:W-:Y:S05]  /*4c10*/  BSYNC B1 ;  /* 0x0000000000017941 */ /* 0x000fea0003800000 */
.L_x_188:
[----:B-1----:R-:W-:Y:S01]  /*4c20*/  @!P5 IMAD R3, R100, R155, R12 ;  /* 0x0000009b6403d224 */ /* 0x002fe200078e020c */
[----:B------:R-:W-:Y:S04]  /*4c30*/  BSSY B1, `(.L_x_190) ;  /* 0x0000006000017945 */ /* 0x000fe80003800000 */
[----:B------:R1:W-:Y:S01]  /*4c40*/  @!P5 STG.E.U8 desc[UR36][R4.64+0x98], R3 ;  /* 0x000098030400d986 */ /* 0x0003e2000c101124 */
[----:B------:R-:W-:Y:S05]  /*4c50*/  @P2 BRA `(.L_x_191) ;  /* 0x00000000000c2947 */ /* 0x000fea0003800000 */
[----:B--2---:R-:W1:Y:S02]  /*4c60*/  LDG.E.U8 R157, desc[UR36][R8.64+0x99] ;  /* 0x00009924089d7981 */ /* 0x004e64000c1e1100 */
[----:B-1----:R-:W-:-:S05]  /*4c70*/  PRMT R3, R157, 0x8880, RZ ;  /* 0x000088809d037816 */ /* 0x002fca00000000ff */
[----:B------:R-:W-:-:S07]  /*4c80*/  IMAD R12, R3, R156, RZ ;  /* 0x0000009c030c7224 */ /* 0x000fce00078e02ff */
.L_x_191:
[----:B------:R-:W-:Y:S05]  /*4c90*/  BSYNC B1 ;  /* 0x0000000000017941 */ /* 0x000fea0003800000 */
.L_x_190:
        /* <DEDUP_REMOVED lines=11> */
.L_x_193:
[----:B------:R-:W-:Y:S05]  /*4d50*/  BSYNC B1 ;  /* 0x0000000000017941 */ /* 0x000fea0003800000 */
.L_x_192:
[----:B-1----:R-:W-:Y:S01]  /*4d60*/  @!P4 IMAD R3, R102, R155, R12 ;  /* 0x0000009b6603c224 */ /* 0x002fe200078e020c */
[----:B------:R-:W-:Y:S04]  /*4d70*/  BSSY B1, `(.L_x_194) ;  /* 0x0000006000017945 */ /* 0x000fe80003800000 */
[----:B------:R1:W-:Y:S01]  /*4d80*/  @!P4 STG.E.U8 desc[UR36][R6.64+0x98], R3 ;  /* 0x000098030600c986 */ /* 0x0003e2000c101124 */
[----:B------:R-:W-:Y:S05]  /*4d90*/  @P3 BRA `(.L_x_195) ;  /* 0x00000000000c3947 */ /* 0x000fea0003800000 */
[----:B--2---:R-:W1:Y:S02]  /*4da0*/  LDG.E.U8 R157, desc[UR36][R10.64+0x99] ;  /* 0x000099240a9d7981 */ /* 0x004e64000c1e1100 */
[----:B-1----:R-:W-:-:S05]  /*4db0*/  PRMT R3, R157, 0x8880, RZ ;  /* 0x000088809d037816 */ /* 0x002fca00000000ff */
[----:B------:R-:W-:-:S07]  /*4dc0*/  IMAD R12, R3, R156, RZ ;  /* 0x0000009c030c7224 */ /* 0x000fce00078e02ff */
.L_x_195:
[----:B------:R-:W-:Y:S05]  /*4dd0*/  BSYNC B1 ;  /* 0x0000000000017941 */ /* 0x000fea0003800000 */
.L_x_194:
[----:B------:R-:W-:Y:S01]  /*4de0*/  @!P3 IMAD R103, R103, R155, R12 ;  /* 0x0000009b6767b224 */ /* 0x000fe200078e020c */
[----:B------:R-:W-:Y:S04]  /*4df0*/  BSSY B1, `(.L_x_196) ;  /* 0x0000006000017945 */ /* 0x000fe80003800000 */
[----:B------:R0:W-:Y:S01]  /*4e00*/  @!P3 STG.E.U8 desc[UR36][R6.64+0x99], R103 ;  /* 0x000099670600b986 */ /* 0x0001e2000c101124 */
[----:B------:R-:W-:Y:S05]  /*4e10*/  @P5 BRA `(.L_x_197) ;  /* 0x00000000000c5947 */ /* 0x000fea0003800000 */
[----:B--2---:R-:W1:Y:S02]  /*4e20*/  LDG.E.U8 R157, desc[UR36][R8.64+0xa0] ;  /* 0x0000a024089d7981 */ /* 0x004e64000c1e1100 */
[----:B-1----:R-:W-:-:S05]  /*4e30*/  PRMT R3, R157, 0x8880, RZ ;  /* 0x000088809d037816 */ /* 0x002fca00000000ff */
[----:B------:R-:W-:-:S07]  /*4e40*/  IMAD R12, R3, R156, RZ ;  /* 0x0000009c030c7224 */ /* 0x000fce00078e02ff */
.L_x_197:
[----:B------:R-:W-:Y:S05]  /*4e50*/  BSYNC B1 ;  /* 0x0000000000017941 */ /* 0x000fea0003800000 */
.L_x_196:
[----:B-1----:R-:W-:Y:S01]  /*4e60*/  @!P5 IMAD R3, R104, R155, R12 ;  /* 0x0000009b6803d224 */ /* 0x002fe200078e020c */
[----:B------:R-:W-:Y:S04]  /*4e70*/  BSSY B1, `(.L_x_198) ;  /* 0x0000006000017945 */ /* 0x000fe80003800000 */
[----:B------:R1:W-:Y:S01]  /*4e80*/  @!P5 STG.E.U8 desc[UR36][R4.64+0xa0], R3 ;  /* 0x0000a0030400d986 */ /* 0x0003e2000c101124 */
[----:B------:R-:W-:Y:S05]  /*4e90*/  @P2 BRA `(.L_x_199) ;  /* 0x00000000000c2947 */ /* 0x000fea0003800000 */
[----:B--2---:R-:W1:Y:S02]  /*4ea0*/  LDG.E.U8 R157, desc[UR36][R8.64+0xa1] ;  /* 0x0000a124089d7981 */ /* 0x004e64000c1e1100 */
[----:B-1----:R-:W-:-:S05]  /*4eb0*/  PRMT R3, R157, 0x8880, RZ ;  /* 0x000088809d037816 */ /* 0x002fca00000000ff */
[----:B------:R-:W-:-:S07]  /*4ec0*/  IMAD R12, R3, R156, RZ ;  /* 0x0000009c030c7224 */ /* 0x000fce00078e02ff */
.L_x_199:
[----:B------:R-:W-:Y:S05]  /*4ed0*/  BSYNC B1 ;  /* 0x0000000000017941 */ /* 0x000fea0003800000 */
.L_x_198:
        /* <DEDUP_REMOVED lines=11> */
.L_x_201:
[----:B------:R-:W-:Y:S05]  /*4f90*/  BSYNC B1 ;  /* 0x0000000000017941 */ /* 0x000fea0003800000 */
.L_x_200:
[----:B-1----:R-:W-:Y:S01]  /*4fa0*/  @!P4 IMAD R3, R106, R155, R12 ;  /* 0x0000009b6a03c224 */ /* 0x002fe200078e020c */
[----:B------:R-:W-:Y:S04]  /*4fb0*/  BSSY B1, `(.L_x_202) ;  /* 0x0000006000017945 */ /* 0x000fe80003800000 */
[----:B------:R1:W-:Y:S01]  /*4fc0*/  @!P4 STG.E.U8 desc[UR36][R6.64+0xa0], R3 ;  /* 0x0000a0030600c986 */ /* 0x0003e2000c101124 */
[----:B------:R-:W-:Y:S05]  /*4fd0*/  @P3 BRA `(.L_x_203) ;  /* 0x00000000000c3947 */ /* 0x000fea0003800000 */
[----:B--2---:R-:W1:Y:S02]  /*4fe0*/  LDG.E.U8 R157, desc[UR36][R10.64+0xa1] ;  /* 0x0000a1240a9d7981 */ /* 0x004e64000c1e1100 */
[----:B-1----:R-:W-:-:S05]  /*4ff0*/  PRMT R3, R157, 0x8880, RZ ;  /* 0x000088809d037816 */ /* 0x002fca00000000ff */
[----:B------:R-:W-:-:S07]  /*5000*/  IMAD R12, R3, R156, RZ ;  /* 0x0000009c030c7224 */ /* 0x000fce00078e02ff */
.L_x_203:
[----:B------:R-:W-:Y:S05]  /*5010*/  BSYNC B1 ;  /* 0x0000000000017941 */ /* 0x000fea0003800000 */
.L_x_202:
[----:B------:R-:W-:Y:S01]  /*5020*/  @!P3 IMAD R107, R107, R155, R12 ;  /* 0x0000009b6b6bb224 */ /* 0x000fe200078e020c */
[----:B------:R-:W-:Y:S04]  /*5030*/  BSSY B1, `(.L_x_204) ;  /* 0x0000006000017945 */ /* 0x000fe80003800000 */
[----:B------:R0:W-:Y:S01]  /*5040*/  @!P3 STG.E.U8 desc[UR36][R6.64+0xa1], R107 ;  /* 0x0000a16b0600b986 */ /* 0x0001e2000c101124 */
[----:B------:R-:W-:Y:S05]  /*5050*/  @P5 BRA `(.L_x_205) ;  /* 0x00000000000c5947 */ /* 0x000fea0003800000 */
[----:B--2---:R-:W1:Y:S02]  /*5060*/  LDG.E.U8 R157, desc[UR36][R8.64+0xa8] ;  /* 0x0000a824089d7981 */ /* 0x004e64000c1e1100 */
[----:B-1----:R-:W-:-:S05]  /*5070*/  PRMT R3, R157, 0x8880, RZ ;  /* 0x000088809d037816 */ /* 0x002fca00000000ff */
[----:B------:R-:W-:-:S07]  /*5080*/  IMAD R12, R3, R156, RZ ;  /* 0x0000009c030c7224 */ /* 0x000fce00078e02ff */
.L_x_205:
[----:B------:R-:W-:Y:S05]  /*5090*/  BSYNC B1 ;  /* 0x0000000000017941 */ /* 0x000fea0003800000 */
.L_x_204:
[----:B-1----:R-:W-:Y:S01]  /*50a0*/  @!P5 IMAD R3, R108, R155, R12 ;  /* 0x0000009b6c03d224 */ /* 0x002fe200078e020c */
[----:B------:R-:W-:Y:S04]  /*50b0*/  BSSY B1, `(.L_x_206) ;  /* 0x0000006000017945 */ /* 0x000fe80003800000 */
[----:B------:R1:W-:Y:S01]  /*50c0*/  @!P5 STG.E.U8 desc[UR36][R4.64+0xa8], R3 ;  /* 0x0000a8030400d986 */ /* 0x0003e2000c101124 */
[----:B------:R-:W-:Y:S05]  /*50d0*/  @P2 BRA `(.L_x_207) ;  /* 0x00000000000c2947 */ /* 0x000fea0003800000 */
[----:B--2---:R-:W1:Y:S02]  /*50e0*/  LDG.E.U8 R157, desc[UR36][R8.64+0xa9] ;  /* 0x0000a924089d7981 */ /* 0x004e64000c1e1100 */
[----:B-1----:R-:W-:-:S05]  /*50f0*/  PRMT R3, R157, 0x8880, RZ ;  /* 0x000088809d037816 */ /* 0x002fca00000000ff */
[----:B------:R-:W-:-:S07]  /*5100*/  IMAD R12, R3, R156, RZ ;  /* 0x0000009c030c7224 */ /* 0x000fce00078e02ff */
.L_x_207:
[----:B------:R-:W-:Y:S05]  /*5110*/  BSYNC B1 ;  /* 0x0000000000017941 */ /* 0x000fea0003800000 */
.L_x_206:
        /* <DEDUP_REMOVED lines=11> */
.L_x_209:
[----:B------:R-:W-:Y:S05]  /*51d0*/  BSYNC B1 ;  /* 0x0000000000017941 */ /* 0x000fea0003800000 */
.L_x_208:
[----:B-1----:R-:W-:Y:S01]  /*51e0*/  @!P4 IMAD R3, R110, R155, R12 ;  /* 0x0000009b6e03c224 */ /* 0x002fe200078e020c */
[----:B------:R-:W-:Y:S04]  /*51f0*/  BSSY B1, `(.L_x_210) ;  /* 0x0000006000017945 */ /* 0x000fe80003800000 */
[----:B------:R1:W-:Y:S01]  /*5200*/  @!P4 STG.E.U8 desc[UR36][R6.64+0xa8], R3 ;  /* 0x0000a8030600c986 */ /* 0x0003e2000c101124 */
[----:B------:R-:W-:Y:S05]  /*5210*/  @P3 BRA `(.L_x_211) ;  /* 0x00000000000c3947 */ /* 0x000fea0003800000 */
[----:B--2---:R-:W1:Y:S02]  /*5220*/  LDG.E.U8 R157, desc[UR36][R10.64+0xa9] ;  /* 0x0000a9240a9d7981 */ /* 0x004e64000c1e1100 */
[----:B-1----:R-:W-:-:S05]  /*5230*/  PRMT R3, R157, 0x8880, RZ ;  /* 0x000088809d037816 */ /* 0x002fca00000000ff */
[----:B------:R-:W-:-:S07]  /*5240*/  IMAD R12, R3, R156, RZ ;  /* 0x0000009c030c7224 */ /* 0x000fce00078e02ff */
.L_x_211:
[----:B------:R-:W-:Y:S05]  /*5250*/  BSYNC B1 ;  /* 0x0000000000017941 */ /* 0x000fea0003800000 */
.L_x_210:
[----:B------:R-:W-:Y:S01]  /*5260*/  @!P3 IMAD R111, R111, R155, R12 ;  /* 0x0000009b6f6fb224 */ /* 0x000fe200078e020c */
[----:B------:R-:W-:Y:S04]  /*5270*/  BSSY B1, `(.L_x_212) ;  /* 0x0000006000017945 */ /* 0x000fe80003800000 */
[----:B------:R0:W-:Y:S01]  /*5280*/  @!P3 STG.E.U8 desc[UR36][R6.64+0xa9], R111 ;  /* 0x0000a96f0600b986 */ /* 0x0001e2000c101124 */
[----:B------:R-:W-:Y:S05]  /*5290*/  @P5 BRA `(.L_x_213) ;  /* 0x00000000000c5947 */ /* 0x000fea0003800000 */
[----:B--2---:R-:W1:Y:S02]  /*52a0*/  LDG.E.U8 R157, desc[UR36][R8.64+0xb0] ;  /* 0x0000b024089d7981 */ /* 0x004e64000c1e1100 */
[----:B-1----:R-:W-:-:S05]  /*52b0*/  PRMT R3, R157, 0x8880, RZ ;  /* 0x000088809d037816 */ /* 0x002fca00000000ff */
[----:B------:R-:W-:-:S07]  /*52c0*/  IMAD R12, R3, R156, RZ ;  /* 0x0000009c030c7224 */ /* 0x000fce00078e02ff */
.L_x_213:
[----:B------:R-:W-:Y:S05]  /*52d0*/  BSYNC B1 ;  /* 0x0000000000017941 */ /* 0x000fea0003800000 */
.L_x_212:
[----:B-1----:R-:W-:Y:S01]  /*52e0*/  @!P5 IMAD R3, R112, R155, R12 ;  /* 0x0000009b7003d224 */ /* 0x002fe200078e020c */
[----:B------:R-:W-:Y:S04]  /*52f0*/  BSSY B1, `(.L_x_214) ;  /* 0x0000006000017945 */ /* 0x000fe80003800000 */
[----:B------:R1:W-:Y:S01]  /*5300*/  @!P5 STG.E.U8 desc[UR36][R4.64+0xb0], R3 ;  /* 0x0000b0030400d986 */ /* 0x0003e2000c101124 */
[----:B------:R-:W-:Y:S05]  /*5310*/  @P2 BRA `(.L_x_215) ;  /* 0x00000000000c2947 */ /* 0x000fea0003800000 */
[----:B--2---:R-:W1:Y:S02]  /*5320*/  LDG.E.U8 R157, desc[UR36][R8.64+0xb1] ;  /* 0x0000b124089d7981 */ /* 0x004e64000c1e1100 */
[----:B-1----:R-:W-:-:S05]  /*5330*/  PRMT R3, R157, 0x8880, RZ ;  /* 0x000088809d037816 */ /* 0x002fca00000000ff */
[----:B------:R-:W-:-:S07]  /*5340*/  IMAD R12, R3, R156, RZ ;  /* 0x0000009c030c7224 */ /* 0x000fce00078e02ff */
.L_x_215:
[----:B------:R-:W-:Y:S05]  /*5350*/  BSYNC B1 ;  /* 0x0000000000017941 */ /* 0x000fea0003800000 */
.L_x_214:
        /* <DEDUP_REMOVED lines=11> */
.L_x_217:
[----:B------:R-:W-:Y:S05]  /*5410*/  BSYNC B1 ;  /* 0x0000000000017941 */ /* 0x000fea0003800000 */
.L_x_216:
[----:B-1----:R-:W-:Y:S01]  /*5420*/  @!P4 IMAD R3, R114, R155, R12 ;  /* 0x0000009b7203c224 */ /* 0x002fe200078e020c */
[----:B------:R-:W-:Y:S04]  /*5430*/  BSSY B1, `(.L_x_218) ;  /* 0x0000006000017945 */ /* 0x000fe80003800000 */
[----:B------:R1:W-:Y:S01]  /*5440*/  @!P4 STG.E.U8 desc[UR36][R6.64+0xb0], R3 ;  /* 0x0000b0030600c986 */ /* 0x0003e2000c101124 */
[----:B------:R-:W-:Y:S05]  /*5450*/  @P3 BRA `(.L_x_219) ;  /* 0x00000000000c3947 */ /* 0x000fea0003800000 */
[----:B--2---:R-:W1:Y:S02]  /*5460*/  LDG.E.U8 R157, desc[UR36][R10.64+0xb1] ;  /* 0x0000b1240a9d7981 */ /* 0x004e64000c1e1100 */
[----:B-1----:R-:W-:-:S05]  /*5470*/  PRMT R3, R157, 0x8880, RZ ;  /* 0x000088809d037816 */ /* 0x002fca00000000ff */
[----:B------:R-:W-:-:S07]  /*5480*/  IMAD R12, R3, R156, RZ ;  /* 0x0000009c030c7224 */ /* 0x000fce00078e02ff */
.L_x_219:
[----:B------:R-:W-:Y:S05]  /*5490*/  BSYNC B1 ;  /* 0x0000000000017941 */ /* 0x000fea0003800000 */
.L_x_218:
[----:B------:R-:W-:Y:S01]  /*54a0*/  @!P3 IMAD R115, R115, R155, R12 ;  /* 0x0000009b7373b224 */ /* 0x000fe200078e020c */
[----:B------:R-:W-:Y:S04]  /*54b0*/  BSSY B1, `(.L_x_220) ;  /* 0x0000006000017945 */ /* 0x000fe80003800000 */
[----:B------:R0:W-:Y:S01]  /*54c0*/  @!P3 STG.E.U8 desc[UR36][R6.64+0xb1], R115 ;  /* 0x0000b1730600b986 */ /* 0x0001e2000c101124 */
[----:B------:R-:W-:Y:S05]  /*54d0*/  @P5 BRA `(.L_x_221) ;  /* 0x00000000000c5947 */ /* 0x000fea0003800000 */
[----:B--2---:R-:W1:Y:S02]  /*54e0*/  LDG.E.U8 R157, desc[UR36][R8.64+0xb8] ;  /* 0x0000b824089d7981 */ /* 0x004e64000c1e1100 */
[----:B-1----:R-:W-:-:S05]  /*54f0*/  PRMT R3, R157, 0x8880, RZ ;  /* 0x000088809d037816 */ /* 0x002fca00000000ff */
[----:B------:R-:W-:-:S07]  /*5500*/  IMAD R12, R3, R156, RZ ;  /* 0x0000009c030c7224 */ /* 0x000fce00078e02ff */
.L_x_221:
[----:B------:R-:W-:Y:S05]  /*5510*/  BSYNC B1 ;  /* 0x0000000000017941 */ /* 0x000fea0003800000 */
.L_x_220:
[----:B-1----:R-:W-:Y:S01]  /*5520*/  @!P5 IMAD R3, R116, R155, R12 ;  /* 0x0000009b7403d224 */ /* 0x002fe200078e020c */
[----:B------:R-:W-:Y:S04]  /*5530*/  BSSY B1, `(.L_x_222) ;  /* 0x0000006000017945 */ /* 0x000fe80003800000 */
[----:B------:R1:W-:Y:S01]  /*5540*/  @!P5 STG.E.U8 desc[UR36][R4.64+0xb8], R3 ;  /* 0x0000b8030400d986 */ /* 0x0003e2000c101124 */
[----:B------:R-:W-:Y:S05]  /*5550*/  @P2 BRA `(.L_x_223) ;  /* 0x00000000000c2947 */ /* 0x000fea0003800000 */
[----:B--2---:R-:W1:Y:S02]  /*5560*/  LDG.E.U8 R157, desc[UR36][R8.64+0xb9] ;  /* 0x0000b924089d7981 */ /* 0x004e64000c1e1100 */
[----:B-1----:R-:W-:-:S05]  /*5570*/  PRMT R3, R157, 0x8880, RZ ;  /* 0x000088809d037816 */ /* 0x002fca00000000ff */
[----:B------:R-:W-:-:S07]  /*5580*/  IMAD R12, R3, R156, RZ ;  /* 0x0000009c030c7224 */ /* 0x000fce00078e02ff */
.L_x_223:
[----:B------:R-:W-:Y:S05]  /*5590*/  BSYNC B1 ;  /* 0x0000000000017941 */ /* 0x000fea0003800000 */
.L_x_222:
        /* <DEDUP_REMOVED lines=11> */
.L_x_225:
[----:B------:R-:W-:Y:S05]  /*5650*/  BSYNC B1 ;  /* 0x0000000000017941 */ /* 0x000fea0003800000 */
.L_x_224:
[----:B-1----:R-:W-:Y:S01]  /*5660*/  @!P4 IMAD R3, R118, R155, R12 ;  /* 0x0000009b7603c224 */ /* 0x002fe200078e020c */
[----:B------:R-:W-:Y:S04]  /*5670*/  BSSY B1, `(.L_x_226) ;  /* 0x0000006000017945 */ /* 0x000fe80003800000 */
[----:B------:R1:W-:Y:S01]  /*5680*/  @!P4 STG.E.U8 desc[UR36][R6.64+0xb8], R3 ;  /* 0x0000b8030600c986 */ /* 0x0003e2000c101124 */
[----:B------:R-:W-:Y:S05]  /*5690*/  @P3 BRA `(.L_x_227) ;  /* 0x00000000000c3947 */ /* 0x000fea0003800000 */
[----:B--2---:R-:W1:Y:S02]  /*56a0*/  LDG.E.U8 R157, desc[UR36][R10.64+0xb9] ;  /* 0x0000b9240a9d7981 */ /* 0x004e64000c1e1100 */
[----:B-1----:R-:W-:-:S05]  /*56b0*/  PRMT R3, R157, 0x8880, RZ ;  /* 0x000088809d037816 */ /* 0x002fca00000000ff */
[----:B------:R-:W-:-:S07]  /*56c0*/  IMAD R12, R3, R156, RZ ;  /* 0x0000009c030c7224 */ /* 0x000fce00078e02ff */
.L_x_227:
[----:B------:R-:W-:Y:S05]  /*56d0*/  BSYNC B1 ;  /* 0x0000000000017941 */ /* 0x000fea0003800000 */
.L_x_226:
[----:B------:R-:W-:Y:S01]  /*56e0*/  @!P3 IMAD R119, R119, R155, R12 ;  /* 0x0000009b7777b224 */ /* 0x000fe200078e020c */
[----:B------:R-:W-:Y:S04]  /*56f0*/  BSSY B1, `(.L_x_228) ;  /* 0x0000006000017945 */ /* 0x000fe80003800000 */
[----:B------:R0:W-:Y:S01]  /*5700*/  @!P3 STG.E.U8 desc[UR36][R6.64+0xb9], R119 ;  /* 0x0000b9770600b986 */ /* 0x0001e2000c101124 */
[----:B------:R-:W-:Y:S05]  /*5710*/  @P5 BRA `(.L_x_229) ;  /* 0x00000000000c5947 */ /* 0x000fea0003800000 */
[----:B--2---:R-:W1:Y:S02]  /*5720*/  LDG.E.U8 R157, desc[UR36][R8.64+0xc0] ;  /* 0x0000c024089d7981 */ /* 0x004e64000c1e1100 */
[----:B-1----:R-:W-:-:S05]  /*5730*/  PRMT R3, R157, 0x8880, RZ ;  /* 0x000088809d037816 */ /* 0x002fca00000000ff */
[----:B------:R-:W-:-:S07]  /*5740*/  IMAD R12, R3, R156, RZ ;  /* 0x0000009c030c7224 */ /* 0x000fce00078e02ff */
.L_x_229:
[----:B------:R-:W-:Y:S05]  /*5750*/  BSYNC B1 ;  /* 0x0000000000017941 */ /* 0x000fea0003800000 */
.L_x_228:
[----:B-1----:R-:W-:Y:S01]  /*5760*/  @!P5 IMAD R3, R120, R155, R12 ;  /* 0x0000009b7803d224 */ /* 0x002fe200078e020c */
[----:B------:R-:W-:Y:S04]  /*5770*/  BSSY B1, `(.L_x_230) ;  /* 0x0000006000017945 */ /* 0x000fe80003800000 */
[----:B------:R1:W-:Y:S01]  /*5780*/  @!P5 STG.E.U8 desc[UR36][R4.64+0xc0], R3 ;  /* 0x0000c0030400d986 */ /* 0x0003e2000c101124 */
[----:B------:R-:W-:Y:S05]  /*5790*/  @P2 BRA `(.L_x_231) ;  /* 0x00000000000c2947 */ /* 0x000fea0003800000 */
[----:B--2---:R-:W1:Y:S02]  /*57a0*/  LDG.E.U8 R157, desc[UR36][R8.64+0xc1] ;  /* 0x0000c124089d7981 */ /* 0x004e64000c1e1100 */
[----:B-1----:R-:W-:-:S05]  /*57b0*/  PRMT R3, R157, 0x8880, RZ ;  /* 0x000088809d037816 */ /* 0x002fca00000000ff */
[----:B------:R-:W-:-:S07]  /*57c0*/  IMAD R12, R3, R156, RZ ;  /* 0x0000009c030c7224 */ /* 0x000fce00078e02ff */
.L_x_231:
[----:B------:R-:W-:Y:S05]  /*57d0*/  BSYNC B1 ;  /* 0x0000000000017941 */ /* 0x000fea0003800000 */
.L_x_230:
        /* <DEDUP_REMOVED lines=11> */
.L_x_233:
[----:B------:R-:W-:Y:S05]  /*5890*/  BSYNC B1 ;  /* 0x0000000000017941 */ /* 0x000fea0003800000 */
.L_x_232:
[----:B-1----:R-:W-:Y:S01]  /*58a0*/  @!P4 IMAD R3, R122, R155, R12 ;  /* 0x0000009b7a03c224 */ /* 0x002fe200078e020c */
[----:B------:R-:W-:Y:S04]  /*58b0*/  BSSY B1, `(.L_x_234) ;  /* 0x0000006000017945 */ /* 0x000fe80003800000 */
[----:B------:R1:W-:Y:S01]  /*58c0*/  @!P4 STG.E.U8 desc[UR36][R6.64+0xc0], R3 ;  /* 0x0000c0030600c986 */ /* 0x0003e2000c101124 */
[----:B------:R-:W-:Y:S05]  /*58d0*/  @P3 BRA `(.L_x_235) ;  /* 0x00000000000c3947 */ /* 0x000fea0003800000 */
[----:B--2---:R-:W1:Y:S02]  /*58e0*/  LDG.E.U8 R157, desc[UR36][R10.64+0xc1] ;  /* 0x0000c1240a9d7981 */ /* 0x004e64000c1e1100 */
[----:B-1----:R-:W-:-:S05]  /*58f0*/  PRMT R3, R157, 0x8880, RZ ;  /* 0x000088809d037816 */ /* 0x002fca00000000ff */
[----:B------:R-:W-:-:S07]  /*5900*/  IMAD R12, R3, R156, RZ ;  /* 0x0000009c030c7224 */ /* 0x000fce00078e02ff */
.L_x_235:
[----:B------:R-:W-:Y:S05]  /*5910*/  BSYNC B1 ;  /* 0x0000000000017941 */ /* 0x000fea0003800000 */
.L_x_234:
[----:B------:R-:W-:Y:S01]  /*5920*/  @!P3 IMAD R123, R123, R155, R12 ;  /* 0x0000009b7b7bb224 */ /* 0x000fe200078e020c */
[----:B------:R-:W-:Y:S04]  /*5930*/  BSSY B1, `(.L_x_236) ;  /* 0x0000006000017945 */ /* 0x000fe80003800000 */
[----:B------:R0:W-:Y:S01]  /*5940*/  @!P3 STG.E.U8 desc[UR36][R6.64+0xc1], R123 ;  /* 0x0000c17b0600b986 */ /* 0x0001e2000c101124 */
[----:B------:R-:W-:Y:S05]  /*5950*/  @P5 BRA `(.L_x_237) ;  /* 0x00000000000c5947 */ /* 0x000fea0003800000 */
[----:B--2---:R-:W1:Y:S02]  /*5960*/  LDG.E.U8 R157, desc[UR36][R8.64+0xc8] ;  /* 0x0000c824089d7981 */ /* 0x004e64000c1e1100 */
[----:B-1----:R-:W-:-:S05]  /*5970*/  PRMT R3, R157, 0x8880, RZ ;  /* 0x000088809d037816 */ /* 0x002fca00000000ff */
[----:B------:R-:W-:-:S07]  /*5980*/  IMAD R12, R3, R156, RZ ;  /* 0x0000009c030c7224 */ /* 0x000fce00078e02ff */
.L_x_237:
[----:B------:R-:W-:Y:S05]  /*5990*/  BSYNC B1 ;  /* 0x0000000000017941 */ /* 0x000fea0003800000 */
.L_x_236:
[----:B-1----:R-:W-:Y:S01]  /*59a0*/  @!P5 IMAD R3, R124, R155, R12 ;  /* 0x0000009b7c03d224 */ /* 0x002fe200078e020c */
[----:B------:R-:W-:Y:S04]  /*59b0*/  BSSY B1, `(.L_x_238) ;  /* 0x0000006000017945 */ /* 0x000fe80003800000 */
[----:B------:R1:W-:Y:S01]  /*59c0*/  @!P5 STG.E.U8 desc[UR36][R4.64+0xc8], R3 ;  /* 0x0000c8030400d986 */ /* 0x0003e2000c101124 */
[----:B------:R-:W-:Y:S05]  /*59d0*/  @P2 BRA `(.L_x_239) ;  /* 0x00000000000c2947 */ /* 0x000fea0003800000 */
[----:B--2---:R-:W1:Y:S02]  /*59e0*/  LDG.E.U8 R157, desc[UR36][R8.64+0xc9] ;  /* 0x0000c924089d7981 */ /* 0x004e64000c1e1100 */
[----:B-1----:R-:W-:-:S05]  /*59f0*/  PRMT R3, R157, 0x8880, RZ ;  /* 0x000088809d037816 */ /* 0x002fca00000000ff */
[----:B------:R-:W-:-:S07]  /*5a00*/  IMAD R12, R3, R156, RZ ;  /* 0x0000009c030c7224 */ /* 0x000fce00078e02ff */
.L_x_239:
[----:B------:R-:W-:Y:S05]  /*5a10*/  BSYNC B1 ;  /* 0x0000000000017941 */ /* 0x000fea0003800000 */
.L_x_238:
        /* <DEDUP_REMOVED lines=11> */
.L_x_241:
[----:B------:R-:W-:Y:S05]  /*5ad0*/  BSYNC B1 ;  /* 0x0000000000017941 */ /* 0x000fea0003800000 */
.L_x_240:
[----:B-1----:R-:W-:Y:S01]  /*5ae0*/  @!P4 IMAD R3, R126, R155, R12 ;  /* 0x0000009b7e03c224 */ /* 0x002fe200078e020c */
[----:B------:R-:W-:Y:S04]  /*5af0*/  BSSY B1, `(.L_x_242) ;  /* 0x0000006000017945 */ /* 0x000fe80003800000 */
[----:B------:R1:W-:Y:S01]  /*5b00*/  @!P4 STG.E.U8 desc[UR36][R6.64+0xc8], R3 ;  /* 0x0000c8030600c986 */ /* 0x0003e2000c101124 */
[----:B------:R-:W-:Y:S05]  /*5b10*/  @P3 BRA `(.L_x_243) ;  /* 0x00000000000c3947 */ /* 0x000fea0003800000 */
[----:B--2---:R-:W1:Y:S02]  /*5b20*/  LDG.E.U8 R157, desc[UR36][R10.64+0xc9] ;  /* 0x0000c9240a9d7981 */ /* 0x004e64000c1e1100 */
[----:B-1----:R-:W-:-:S05]  /*5b30*/  PRMT R3, R157, 0x8880, RZ ;  /* 0x000088809d037816 */ /* 0x002fca00000000ff */
[----:B------:R-:W-:-:S07]  /*5b40*/  IMAD R12, R3, R156, RZ ;  /* 0x0000009c030c7224 */ /* 0x000fce00078e02ff */
.L_x_243:
[----:B------:R-:W-:Y:S05]  /*5b50*/  BSYNC B1 ;  /* 0x0000000000017941 */ /* 0x000fea0003800000 */
.L_x_242:
[----:B------:R-:W-:Y:S01]  /*5b60*/  @!P3 IMAD R127, R127, R155, R12 ;  /* 0x0000009b7f7fb224 */ /* 0x000fe200078e020c */
[----:B------:R-:W-:Y:S04]  /*5b70*/  BSSY B1, `(.L_x_244) ;  /* 0x0000006000017945 */ /* 0x000fe80003800000 */
[----:B------:R0:W-:Y:S01]  /*5b80*/  @!P3 STG.E.U8 desc[UR36][R6.64+0xc9], R127 ;  /* 0x0000c97f0600b986 */ /* 0x0001e2000c101124 */
[----:B------:R-:W-:Y:S05]  /*5b90*/  @P5 BRA `(.L_x_245) ;  /* 0x00000000000c5947 */ /* 0x000fea0003800000 */
[----:B--2---:R-:W1:Y:S02]  /*5ba0*/  LDG.E.U8 R157, desc[UR36][R8.64+0xd0] ;  /* 0x0000d024089d7981 */ /* 0x004e64000c1e1100 */
[----:B-1----:R-:W-:-:S05]  /*5bb0*/  PRMT R3, R157, 0x8880, RZ ;  /* 0x000088809d037816 */ /* 0x002fca00000000ff */
[----:B------:R-:W-:-:S07]  /*5bc0*/  IMAD R12, R3, R156, RZ ;  /* 0x0000009c030c7224 */ /* 0x000fce00078e02ff */
.L_x_245:
[----:B------:R-:W-:Y:S05]  /*5bd0*/  BSYNC B1 ;  /* 0x0000000000017941 */ /* 0x000fea0003800000 */
.L_x_244:
[----:B-1----:R-:W-:Y:S01]  /*5be0*/  @!P5 IMAD R3, R128, R155, R12 ;  /* 0x0000009b8003d224 */ /* 0x002fe200078e020c */
[----:B------:R-:W-:Y:S04]  /*5bf0*/  BSSY B1, `(.L_x_246) ;  /* 0x0000006000017945 */ /* 0x000fe80003800000 */
[----:B------:R1:W-:Y:S01]  /*5c00*/  @!P5 STG.E.U8 desc[UR36][R4.64+0xd0], R3 ;  /* 0x0000d0030400d986 */ /* 0x0003e2000c101124 */
[----:B------:R-:W-:Y:S05]  /*5c10*/  @P2 BRA `(.L_x_247) ;  /* 0x00000000000c2947 */ /* 0x000fea0003800000 */
[----:B--2---:R-:W1:Y:S02]  /*5c20*/  LDG.E.U8 R157, desc[UR36][R8.64+0xd1] ;  /* 0x0000d124089d7981 */ /* 0x004e64000c1e1100 */
[----:B-1----:R-:W-:-:S05]  /*5c30*/  PRMT R3, R157, 0x8880, RZ ;  /* 0x000088809d037816 */ /* 0x002fca00000000ff */
[----:B------:R-:W-:-:S07]  /*5c40*/  IMAD R12, R3, R156, RZ ;  /* 0x0000009c030c7224 */ /* 0x000fce00078e02ff */
.L_x_247:
[----:B------:R-:W-:Y:S05]  /*5c50*/  BSYNC B1 ;  /* 0x0000000000017941 */ /* 0x000fea0003800000 */
.L_x_246:
        /* <DEDUP_REMOVED lines=11> */
.L_x_249:
[----:B------:R-:W-:Y:S05]  /*5d10*/  BSYNC B1 ;  /* 0x0000000000017941 */ /* 0x000fea0003800000 */
.L_x_248:
[----:B-1----:R-:W-:Y:S01]  /*5d20*/  @!P4 IMAD R3, R130, R155, R12 ;  /* 0x0000009b8203c224 */ /* 0x002fe200078e020c */
[----:B------:R-:W-:Y:S04]  /*5d30*/  BSSY B1, `(.L_x_250) ;  /* 0x0000006000017945 */ /* 0x000fe80003800000 */
[----:B------:R1:W-:Y:S01]  /*5d40*/  @!P4 STG.E.U8 desc[UR36][R6.64+0xd0], R3 ;  /* 0x0000d0030600c986 */ /* 0x0003e2000c101124 */
[----:B------:R-:W-:Y:S05]  /*5d50*/  @P3 BRA `(.L_x_251) ;  /* 0x00000000000c3947 */ /* 0x000fea0003800000 */
[----:B--2---:R-:W1:Y:S02]  /*5d60*/  LDG.E.U8 R157, desc[UR36][R10.64+0xd1] ;  /* 0x0000d1240a9d7981 */ /* 0x004e64000c1e1100 */
[----:B-1----:R-:W-:-:S05]  /*5d70*/  PRMT R3, R157, 0x8880, RZ ;  /* 0x000088809d037816 */ /* 0x002fca00000000ff */
[----:B------:R-:W-:-:S07]  /*5d80*/  IMAD R12, R3, R156, RZ ;  /* 0x0000009c030c7224 */ /* 0x000fce00078e02ff */
.L_x_251:
[----:B------:R-:W-:Y:S05]  /*5d90*/  BSYNC B1 ;  /* 0x0000000000017941 */ /* 0x000fea0003800000 */
.L_x_250:
[----:B------:R-:W-:Y:S01]  /*5da0*/  @!P3 IMAD R131, R131, R155, R12 ;  /* 0x0000009b8383b224 */ /* 0x000fe200078e020c */
[----:B------:R-:W-:Y:S04]  /*5db0*/  BSSY B1, `(.L_x_252) ;  /* 0x0000006000017945 */ /* 0x000fe80003800000 */
[----:B------:R0:W-:Y:S01]  /*5dc0*/  @!P3 STG.E.U8 desc[UR36][R6.64+0xd1], R131 ;  /* 0x0000d1830600b986 */ /* 0x0001e2000c101124 */
[----:B------:R-:W-:Y:S05]  /*5dd0*/  @P5 BRA `(.L_x_253) ;  /* 0x00000000000c5947 */ /* 0x000fea0003800000 */
[----:B--2---:R-:W1:Y:S02]  /*5de0*/  LDG.E.U8 R157, desc[UR36][R8.64+0xd8] ;  /* 0x0000d824089d7981 */ /* 0x004e64000c1e1100 */
[----:B-1----:R-:W-:-:S05]  /*5df0*/  PRMT R3, R157, 0x8880, RZ ;  /* 0x000088809d037816 */ /* 0x002fca00000000ff */
[----:B------:R-:W-:-:S07]  /*5e00*/  IMAD R12, R3, R156, RZ ;  /* 0x0000009c030c7224 */ /* 0x000fce00078e02ff */
.L_x_253:
[----:B------:R-:W-:Y:S05]  /*5e10*/  BSYNC B1 ;  /* 0x0000000000017941 */ /* 0x000fea0003800000 */
.L_x_252:
[----:B-1----:R-:W-:Y:S01]  /*5e20*/  @!P5 IMAD R3, R132, R155, R12 ;  /* 0x0000009b8403d224 */ /* 0x002fe200078e020c */
[----:B------:R-:W-:Y:S04]  /*5e30*/  BSSY B1, `(.L_x_254) ;  /* 0x0000006000017945 */ /* 0x000fe80003800000 */
[----:B------:R1:W-:Y:S01]  /*5e40*/  @!P5 STG.E.U8 desc[UR36][R4.64+0xd8], R3 ;  /* 0x0000d8030400d986 */ /* 0x0003e2000c101124 */
[----:B------:R-:W-:Y:S05]  /*5e50*/  @P2 BRA `(.L_x_255) ;  /* 0x00000000000c2947 */ /* 0x000fea0003800000 */
[----:B--2---:R-:W1:Y:S02]  /*5e60*/  LDG.E.U8 R157, desc[UR36][R8.64+0xd9] ;  /* 0x0000d924089d7981 */ /* 0x004e64000c1e1100 */
[----:B-1----:R-:W-:-:S05]  /*5e70*/  PRMT R3, R157, 0x8880, RZ ;  /* 0x000088809d037816 */ /* 0x002fca00000000ff */
[----:B------:R-:W-:-:S07]  /*5e80*/  IMAD R12, R3, R156, RZ ;  /* 0x0000009c030c7224 */ /* 0x000fce00078e02ff */
.L_x_255:
[----:B------:R-:W-:Y:S05]  /*5e90*/  BSYNC B1 ;  /* 0x0000000000017941 */ /* 0x000fea0003800000 */
.L_x_254:
        /* <DEDUP_REMOVED lines=11> */
.L_x_257:
[----:B------:R-:W-:Y:S05]  /*5f50*/  BSYNC B1 ;  /* 0x0000000000017941 */ /* 0x000fea0003800000 */
.L_x_256:
[----:B-1----:R-:W-:Y:S01]  /*5f60*/  @!P4 IMAD R3, R134, R155, R12 ;  /* 0x0000009b8603c224 */ /* 0x002fe200078e020c */
[----:B------:R-:W-:Y:S04]  /*5f70*/  BSSY B1, `(.L_x_258) ;  /* 0x0000006000017945 */ /* 0x000fe80003800000 */
[----:B------:R1:W-:Y:S01]  /*5f80*/  @!P4 STG.E.U8 desc[UR36][R6.64+0xd8], R3 ;  /* 0x0000d8030600c986 */ /* 0x0003e2000c101124 */
[----:B------:R-:W-:Y:S05]  /*5f90*/  @P3 BRA `(.L_x_259) ;  /* 0x00000000000c3947 */ /* 0x000fea0003800000 */
[----:B--2---:R-:W1:Y:S02]  /*5fa0*/  LDG.E.U8 R157, desc[UR36][R10.64+0xd9] ;  /* 0x0000d9240a9d7981 */ /* 0x004e64000c1e1100 */
[----:B-1----:R-:W-:-:S05]  /*5fb0*/  PRMT R3, R157, 0x8880, RZ ;  /* 0x000088809d037816 */ /* 0x002fca00000000ff */
[----:B------:R-:W-:-:S07]  /*5fc0*/  IMAD R12, R3, R156, RZ ;  /* 0x0000009c030c7224 */ /* 0x000fce00078e02ff */
.L_x_259:
[----:B------:R-:W-:Y:S05]  /*5fd0*/  BSYNC B1 ;  /* 0x0000000000017941 */ /* 0x000fea0003800000 */
.L_x_258:
[----:B------:R-:W-:Y:S01]  /*5fe0*/  @!P3 IMAD R135, R135, R155, R12 ;  /* 0x0000009b8787b224 */ /* 0x000fe200078e020c */
[----:B------:R-:W-:Y:S04]  /*5ff0*/  BSSY B1, `(.L_x_260) ;  /* 0x0000006000017945 */ /* 0x000fe80003800000 */
[----:B------:R0:W-:Y:S01]  /*6000*/  @!P3 STG.E.U8 desc[UR36][R6.64+0xd9], R135 ;  /* 0x0000d9870600b986 */ /* 0x0001e2000c101124 */
[----:B------:R-:W-:Y:S05]  /*6010*/  @P5 BRA `(.L_x_261) ;  /* 0x00000000000c5947 */ /* 0x000fea0003800000 */
[----:B--2---:R-:W1:Y:S02]  /*6020*/  LDG.E.U8 R157, desc[UR36][R8.64+0xe0] ;  /* 0x0000e024089d7981 */ /* 0x004e64000c1e1100 */
[----:B-1----:R-:W-:-:S05]  /*6030*/  PRMT R3, R157, 0x8880, RZ ;  /* 0x000088809d037816 */ /* 0x002fca00000000ff */
[----:B------:R-:W-:-:S07]  /*6040*/  IMAD R12, R3, R156, RZ ;  /* 0x0000009c030c7224 */ /* 0x000fce00078e02ff */
.L_x_261:
[----:B------:R-:W-:Y:S05]  /*6050*/  BSYNC B1 ;  /* 0x0000000000017941 */ /* 0x000fea0003800000 */
.L_x_260:
[----:B-1----:R-:W-:Y:S01]  /*6060*/  @!P5 IMAD R3, R136, R155, R12 ;  /* 0x0000009b8803d224 */ /* 0x002fe200078e020c */
[----:B------:R-:W-:Y:S04]  /*6070*/  BSSY B1, `(.L_x_262) ;  /* 0x0000006000017945 */ /* 0x000fe80003800000 */
[----:B------:R1:W-:Y:S01]  /*6080*/  @!P5 STG.E.U8 desc[UR36][R4.64+0xe0], R3 ;  /* 0x0000e0030400d986 */ /* 0x0003e2000c101124 */
[----:B------:R-:W-:Y:S05]  /*6090*/  @P2 BRA `(.L_x_263) ;  /* 0x00000000000c2947 */ /* 0x000fea0003800000 */
[----:B--2---:R-:W1:Y:S02]  /*60a0*/  LDG.E.U8 R157, desc[UR36][R8.64+0xe1] ;  /* 0x0000e124089d7981 */ /* 0x004e64000c1e1100 */
[----:B-1----:R-:W-:-:S05]  /*60b0*/  PRMT R3, R157, 0x8880, RZ ;  /* 0x000088809d037816 */ /* 0x002fca00000000ff */
[----:B------:R-:W-:-:S07]  /*60c0*/  IMAD R12, R3, R156, RZ ;  /* 0x0000009c030c7224 */ /* 0x000fce00078e02ff */
.L_x_263:
[----:B------:R-:W-:Y:S05]  /*60d0*/  BSYNC B1 ;  /* 0x0000000000017941 */ /* 0x000fea0003800000 */
.L_x_262:
        /* <DEDUP_REMOVED lines=11> */
.L_x_265:
[----:B------:R-:W-:Y:S05]  /*6190*/  BSYNC B1 ;  /* 0x0000000000017941 */ /* 0x000fea0003800000 */
.L_x_264:
[----:B-1----:R-:W-:Y:S01]  /*61a0*/  @!P4 IMAD R3, R138, R155, R12 ;  /* 0x0000009b8a03c224 */ /* 0x002fe200078e020c */
[----:B------:R-:W-:Y:S04]  /*61b0*/  BSSY B1, `(.L_x_266) ;  /* 0x0000006000017945 */ /* 0x000fe80003800000 */
[----:B------:R1:W-:Y:S01]  /*61c0*/  @!P4 STG.E.U8 desc[UR36][R6.64+0xe0], R3 ;  /* 0x0000e0030600c986 */ /* 0x0003e2000c101124 */
[----:B------:R-:W-:Y:S05]  /*61d0*/  @P3 BRA `(.L_x_267) ;  /* 0x00000000000c3947 */ /* 0x000fea0003800000 */
[----:B--2---:R-:W1:Y:S02]  /*61e0*/  LDG.E.U8 R157, desc[UR36][R10.64+0xe1] ;  /* 0x0000e1240a9d7981 */ /* 0x004e64000c1e1100 */
[----:B-1----:R-:W-:-:S05]  /*61f0*/  PRMT R3, R157, 0x8880, RZ ;  /* 0x000088809d037816 */ /* 0x002fca00000000ff */
[----:B------:R-:W-:-:S07]  /*6200*/  IMAD R12, R3, R156, RZ ;  /* 0x0000009c030c7224 */ /* 0x000fce00078e02ff */
.L_x_267:
[----:B------:R-:W-:Y:S05]  /*6210*/  BSYNC B1 ;  /* 0x0000000000017941 */ /* 0x000fea0003800000 */
.L_x_266:
[----:B------:R-:W-:Y:S01]  /*6220*/  @!P3 IMAD R139, R139, R155, R12 ;  /* 0x0000009b8b8bb224 */ /* 0x000fe200078e020c */
[----:B------:R-:W-:Y:S04]  /*6230*/  BSSY B1, `(.L_x_268) ;  /* 0x0000006000017945 */ /* 0x000fe80003800000 */
[----:B------:R0:W-:Y:S01]  /*6240*/  @!P3 STG.E.U8 desc[UR36][R6.64+0xe1], R139 ;  /* 0x0000e18b0600b986 */ /* 0x0001e2000c101124 */
[----:B------:R-:W-:Y:S05]  /*6250*/  @P5 BRA `(.L_x_269) ;  /* 0x00000000000c5947 */ /* 0x000fea0003800000 */
[----:B--2---:R-:W1:Y:S02]  /*6260*/  LDG.E.U8 R157, desc[UR36][R8.64+0xe8] ;  /* 0x0000e824089d7981 */ /* 0x004e64000c1e1100 */
[----:B-1----:R-:W-:-:S05]  /*6270*/  PRMT R3, R157, 0x8880, RZ ;  /* 0x000088809d037816 */ /* 0x002fca00000000ff */
[----:B------:R-:W-:-:S07]  /*6280*/  IMAD R12, R3, R156, RZ ;  /* 0x0000009c030c7224 */ /* 0x000fce00078e02ff */
.L_x_269:
[----:B------:R-:W-:Y:S05]  /*6290*/  BSYNC B1 ;  /* 0x0000000000017941 */ /* 0x000fea0003800000 */
.L_x_268:
[----:B-1----:R-:W-:Y:S01]  /*62a0*/  @!P5 IMAD R3, R140, R155, R12 ;  /* 0x0000009b8c03d224 */ /* 0x002fe200078e020c */
[----:B------:R-:W-:Y:S04]  /*62b0*/  BSSY B1, `(.L_x_270) ;  /* 0x0000006000017945 */ /* 0x000fe80003800000 */
[----:B------:R1:W-:Y:S01]  /*62c0*/  @!P5 STG.E.U8 desc[UR36][R4.64+0xe8], R3 ;  /* 0x0000e8030400d986 */ /* 0x0003e2000c101124 */
[----:B------:R-:W-:Y:S05]  /*62d0*/  @P2 BRA `(.L_x_271) ;  /* 0x00000000000c2947 */ /* 0x000fea0003800000 */
[----:B--2---:R-:W1:Y:S02]  /*62e0*/  LDG.E.U8 R157, desc[UR36][R8.64+0xe9] ;  /* 0x0000e924089d7981 */ /* 0x004e64000c1e1100 */
[----:B-1----:R-:W-:-:S05]  /*62f0*/  PRMT R3, R157, 0x8880, RZ ;  /* 0x000088809d037816 */ /* 0x002fca00000000ff */
[----:B------:R-:W-:-:S07]  /*6300*/  IMAD R12, R3, R156, RZ ;  /* 0x0000009c030c7224 */ /* 0x000fce00078e02ff */
.L_x_271:
[----:B------:R-:W-:Y:S05]  /*6310*/  BSYNC B1 ;  /* 0x0000000000017941 */ /* 0x000fea0003800000 */
.L_x_270:
        /* <DEDUP_REMOVED lines=11> */
.L_x_273:
[----:B------:R-:W-:Y:S05]  /*63d0*/  BSYNC B1 ;  /* 0x0000000000017941 */ /* 0x000fea0003800000 */
.L_x_272:
[----:B-1----:R-:W-:Y:S01]  /*63e0*/  @!P4 IMAD R3, R142, R155, R12 ;  /* 0x0000009b8e03c224 */ /* 0x002fe200078e020c */
[----:B------:R-:W-:Y:S04]  /*63f0*/  BSSY B1, `(.L_x_274) ;  /* 0x0000006000017945 */ /* 0x000fe80003800000 */
[----:B------:R1:W-:Y:S01]  /*6400*/  @!P4 STG.E.U8 desc[UR36][R6.64+0xe8], R3 ;  /* 0x0000e8030600c986 */ /* 0x0003e2000c101124 */
[----:B------:R-:W-:Y:S05]  /*6410*/  @P3 BRA `(.L_x_275) ;  /* 0x00000000000c3947 */ /* 0x000fea0003800000 */
[----:B--2---:R-:W1:Y:S02]  /*6420*/  LDG.E.U8 R157, desc[UR36][R10.64+0xe9] ;  /* 0x0000e9240a9d7981 */ /* 0x004e64000c1e1100 */
[----:B-1----:R-:W-:-:S05]  /*6430*/  PRMT R3, R157, 0x8880, RZ ;  /* 0x000088809d037816 */ /* 0x002fca00000000ff */
[----:B------:R-:W-:-:S07]  /*6440*/  IMAD R12, R3, R156, RZ ;  /* 0x0000009c030c7224 */ /* 0x000fce00078e02ff */
.L_x_275:
[----:B------:R-:W-:Y:S05]  /*6450*/  BSYNC B1 ;  /* 0x0000000000017941 */ /* 0x000fea0003800000 */
.L_x_274:
[----:B------:R-:W-:Y:S01]  /*6460*/  @!P3 IMAD R143, R143, R155, R12 ;  /* 0x0000009b8f8fb224 */ /* 0x000fe200078e020c */
[----:B------:R-:W-:Y:S04]  /*6470*/  BSSY B1, `(.L_x_276) ;  /* 0x0000006000017945 */ /* 0x000fe80003800000 */
[----:B------:R0:W-:Y:S01]  /*6480*/  @!P3 STG.E.U8 desc[UR36][R6.64+0xe9], R143 ;  /* 0x0000e98f0600b986 */ /* 0x0001e2000c101124 */
[----:B------:R-:W-:Y:S05]  /*6490*/  @P5 BRA `(.L_x_277) ;  /* 0x00000000000c5947 */ /* 0x000fea0003800000 */
[----:B--2---:R-:W1:Y:S02]  /*64a0*/  LDG.E.U8 R157, desc[UR36][R8.64+0xf0] ;  /* 0x0000f024089d7981 */ /* 0x004e64000c1e1100 */
[----:B-1----:R-:W-:-:S05]  /*64b0*/  PRMT R3, R157, 0x8880, RZ ;  /* 0x000088809d037816 */ /* 0x002fca00000000ff */
[----:B------:R-:W-:-:S07]  /*64c0*/  IMAD R12, R3, R156, RZ ;  /* 0x0000009c030c7224 */ /* 0x000fce00078e02ff */
.L_x_277:
[----:B------:R-:W-:Y:S05]  /*64d0*/  BSYNC B1 ;  /* 0x0000000000017941 */ /* 0x000fea0003800000 */
.L_x_276:
[----:B-1----:R-:W-:Y:S01]  /*64e0*/  @!P5 IMAD R3, R144, R155, R12 ;  /* 0x0000009b9003d224 */ /* 0x002fe200078e020c */
[----:B------:R-:W-:Y:S04]  /*64f0*/  BSSY B1, `(.L_x_278) ;  /* 0x0000006000017945 */ /* 0x000fe80003800000 */
[----:B------:R1:W-:Y:S01]  /*6500*/  @!P5 STG.E.U8 desc[UR36][R4.64+0xf0], R3 ;  /* 0x0000f0030400d986 */ /* 0x0003e2000c101124 */
[----:B------:R-:W-:Y:S05]  /*6510*/  @P2 BRA `(.L_x_279) ;  /* 0x00000000000c2947 */ /* 0x000fea0003800000 */
[----:B--2---:R-:W1:Y:S02]  /*6520*/  LDG.E.U8 R157, desc[UR36][R8.64+0xf1] ;  /* 0x0000f124089d7981 */ /* 0x004e64000c1e1100 */
[----:B-1----:R-:W-:-:S05]  /*6530*/  PRMT R3, R157, 0x8880, RZ ;  /* 0x000088809d037816 */ /* 0x002fca00000000ff */
[----:B------:R-:W-:-:S07]  /*6540*/  IMAD R12, R3, R156, RZ ;  /* 0x0000009c030c7224 */ /* 0x000fce00078e02ff */
.L_x_279:
[----:B------:R-:W-:Y:S05]  /*6550*/  BSYNC B1 ;  /* 0x0000000000017941 */ /* 0x000fea0003800000 */
.L_x_278:
[C---:B------:R-:W-:Y:S01]  /*6560*/  ISETP.LT.OR P4, PT, R0.reuse, 0xf1, !P0 ;  /* 0x000000f10000780c */ /* 0x040fe20004781670 */
[----:B------:R-:W-:Y:S01]  /*6570*/  @!P2 IMAD R145, R145, R155, R12 ;  /* 0x0000009b9191a224 */ /* 0x000fe200078e020c */
[----:B------:R-:W-:Y:S01]  /*6580*/  BSSY B1, `(.L_x_280) ;  /* 0x000000a000017945 */ /* 0x000fe20003800000 */
[C---:B------:R-:W-:Y:S02]  /*6590*/  ISETP.LT.OR P3, PT, R0.reuse, 0xf2, !P0 ;  /* 0x000000f20000780c */ /* 0x040fe40004761670 */
        /* <DEDUP_REMOVED lines=8> */
.L_x_281:
[----:B------:R-:W-:Y:S05]  /*6620*/  BSYNC B1 ;  /* 0x0000000000017941 */ /* 0x000fea0003800000 */
.L_x_280:
[----:B-1----:R-:W-:Y:S01]  /*6630*/  @!P4 IMAD R3, R146, R155, R12 ;  /* 0x0000009b9203c224 */ /* 0x002fe200078e020c */
[----:B------:R-:W-:Y:S04]  /*6640*/  BSSY B1, `(.L_x_282) ;  /* 0x0000006000017945 */ /* 0x000fe80003800000 */
[----:B------:R1:W-:Y:S01]  /*6650*/  @!P4 STG.E.U8 desc[UR36][R6.64+0xf0], R3 ;  /* 0x0000f0030600c986 */ /* 0x0003e2000c101124 */
[----:B------:R-:W-:Y:S05]  /*6660*/  @P3 BRA `(.L_x_283) ;  /* 0x00000000000c3947 */ /* 0x000fea0003800000 */
[----:B--2---:R-:W1:Y:S02]  /*6670*/  LDG.E.U8 R157, desc[UR36][R10.64+0xf1] ;  /* 0x0000f1240a9d7981 */ /* 0x004e64000c1e1100 */
[----:B-1----:R-:W-:-:S05]  /*6680*/  PRMT R3, R157, 0x8880, RZ ;  /* 0x000088809d037816 */ /* 0x002fca00000000ff */
[----:B------:R-:W-:-:S07]  /*6690*/  IMAD R12, R3, R156, RZ ;  /* 0x0000009c030c7224 */ /* 0x000fce00078e02ff */
.L_x_283:
[----:B------:R-:W-:Y:S05]  /*66a0*/  BSYNC B1 ;  /* 0x0000000000017941 */ /* 0x000fea0003800000 */
.L_x_282:
[----:B------:R-:W-:Y:S01]  /*66b0*/  @!P3 IMAD R147, R147, R155, R12 ;  /* 0x0000009b9393b224 */ /* 0x000fe200078e020c */
[----:B------:R-:W-:Y:S04]  /*66c0*/  BSSY B1, `(.L_x_284) ;  /* 0x0000006000017945 */ /* 0x000fe80003800000 */
[----:B------:R0:W-:Y:S01]  /*66d0*/  @!P3 STG.E.U8 desc[UR36][R6.64+0xf1], R147 ;  /* 0x0000f1930600b986 */ /* 0x0001e2000c101124 */
[----:B------:R-:W-:Y:S05]  /*66e0*/  @P2 BRA `(.L_x_285) ;  /* 0x00000000000c2947 */ /* 0x000fea0003800000 */
[----:B--2---:R-:W1:Y:S02]  /*66f0*/  LDG.E.U8 R157, desc[UR36][R8.64+0xf8] ;  /* 0x0000f824089d7981 */ /* 0x004e64000c1e1100 */
[----:B-1----:R-:W-:-:S05]  /*6700*/  PRMT R3, R157, 0x8880, RZ ;  /* 0x000088809d037816 */ /* 0x002fca00000000ff */
[----:B------:R-:W-:-:S07]  /*6710*/  IMAD R12, R3, R156, RZ ;  /* 0x0000009c030c7224 */ /* 0x000fce00078e02ff */
.L_x_285:
[----:B------:R-:W-:Y:S05]  /*6720*/  BSYNC B1 ;  /* 0x0000000000017941 */ /* 0x000fea0003800000 */
.L_x_284:
[----:B-1----:R-:W-:Y:S01]  /*6730*/  @!P2 IMAD R3, R148, R155, R12 ;  /* 0x0000009b9403a224 */ /* 0x002fe200078e020c */
[----:B------:R-:W-:Y:S04]  /*6740*/  BSSY B1, `(.L_x_286) ;  /* 0x0000006000017945 */ /* 0x000fe80003800000 */
[----:B------:R1:W-:Y:S01]  /*6750*/  @!P2 STG.E.U8 desc[UR36][R4.64+0xf8], R3 ;  /* 0x0000f8030400a986 */ /* 0x0003e2000c101124 */
[----:B------:R-:W-:Y:S05]  /*6760*/  @P1 BRA `(.L_x_287) ;  /* 0x00000000000c1947 */ /* 0x000fea0003800000 */
[----:B--2---:R-:W1:Y:S02]  /*6770*/  LDG.E.U8 R157, desc[UR36][R8.64+0xf9] ;  /* 0x0000f924089d7981 */ /* 0x004e64000c1e1100 */
[----:B-1----:R-:W-:-:S05]  /*6780*/  PRMT R3, R157, 0x8880, RZ ;  /* 0x000088809d037816 */ /* 0x002fca00000000ff */
[----:B------:R-:W-:-:S07]  /*6790*/  IMAD R12, R3, R156, RZ ;  /* 0x0000009c030c7224 */ /* 0x000fce00078e02ff */
.L_x_287:
[----:B------:R-:W-:Y:S05]  /*67a0*/  BSYNC B1 ;  /* 0x0000000000017941 */ /* 0x000fea0003800000 */
.L_x_286:
[----:B------:R-:W-:Y:S01]  /*67b0*/  @!P1 IMAD R149, R149, R155, R12 ;  /* 0x0000009b95959224 */ /* 0x000fe200078e020c */
[----:B------:R-:W-:Y:S04]  /*67c0*/  BSSY B1, `(.L_x_288) ;  /* 0x0000006000017945 */ /* 0x000fe80003800000 */
[----:B------:R0:W-:Y:S01]  /*67d0*/  @!P1 STG.E.U8 desc[UR36][R4.64+0xf9], R149 ;  /* 0x0000f99504009986 */ /* 0x0001e2000c101124 */
[----:B------:R-:W-:Y:S05]  /*67e0*/  @P5 BRA `(.L_x_289) ;  /* 0x00000000000c5947 */ /* 0x000fea0003800000 */
[----:B--2---:R-:W1:Y:S02]  /*67f0*/  LDG.E.U8 R157, desc[UR36][R10.64+0xf8] ;  /* 0x0000f8240a9d7981 */ /* 0x004e64000c1e1100 */
[----:B-1----:R-:W-:-:S05]  /*6800*/  PRMT R3, R157, 0x8880, RZ ;  /* 0x000088809d037816 */ /* 0x002fca00000000ff */
[----:B------:R-:W-:-:S07]  /*6810*/  IMAD R12, R3, R156, RZ ;  /* 0x0000009c030c7224 */ /* 0x000fce00078e02ff */
.L_x_289:
[----:B------:R-:W-:Y:S05]  /*6820*/  BSYNC B1 ;  /* 0x0000000000017941 */ /* 0x000fea0003800000 */
.L_x_288:
[----:B-1----:R-:W-:Y:S01]  /*6830*/  @!P5 IMAD R3, R150, R155, R12 ;  /* 0x0000009b9603d224 */ /* 0x002fe200078e020c */
[----:B------:R-:W-:Y:S01]  /*6840*/  ISETP.LT.OR P0, PT, R0, 0xfa, !P0 ;  /* 0x000000fa0000780c */ /* 0x000fe20004701670 */
[----:B------:R-:W-:Y:S03]  /*6850*/  BSSY B1, `(.L_x_290) ;  /* 0x0000006000017945 */ /* 0x000fe60003800000 */
[----:B------:R1:W-:Y:S09]  /*6860*/  @!P5 STG.E.U8 desc[UR36][R6.64+0xf8], R3 ;  /* 0x0000f8030600d986 */ /* 0x0003f2000c101124 */
[----:B------:R-:W-:Y:S05]  /*6870*/  @P0 BRA `(.L_x_291) ;  /* 0x00000000000c0947 */ /* 0x000fea0003800000 */
[----:B--2---:R-:W1:Y:S02]  /*6880*/  LDG.E.U8 R157, desc[UR36][R10.64+0xf9] ;  /* 0x0000f9240a9d7981 */ /* 0x004e64000c1e1100 */
[----:B-1----:R-:W-:-:S05]  /*6890*/  PRMT R3, R157, 0x8880, RZ ;  /* 0x000088809d037816 */ /* 0x002fca00000000ff */
[----:B------:R-:W-:-:S07]  /*68a0*/  IMAD R12, R3, R156, RZ ;  /* 0x0000009c030c7224 */ /* 0x000fce00078e02ff */
.L_x_291:
[----:B------:R-:W-:Y:S05]  /*68b0*/  BSYNC B1 ;  /* 0x0000000000017941 */ /* 0x000fea0003800000 */
.L_x_290:
[----:B------:R-:W-:Y:S01]  /*68c0*/  IMAD R151, R151, R155, R12 ;  /* 0x0000009b97977224 */ /* 0x000fe200078e020c */
[----:B------:R-:W-:Y:S06]  /*68d0*/  @P0 BRA `(.L_x_292) ;  /* 0x0000001800100947 */ /* 0x000fec0003800000 */
[----:B------:R0:W-:Y:S01]  /*68e0*/  STG.E.U8 desc[UR36][R6.64+0xf9], R151 ;  /* 0x0000f99706007986 */ /* 0x0001e2000c101124 */
[----:B------:R-:W-:Y:S05]  /*68f0*/  BRA `(.L_x_292) ;  /* 0x0000001800087947 */ /* 0x000fea0003800000 */
.L_x_35:
[C---:B------:R-:W-:Y:S02]  /*6900*/  ISETP.GE.AND P1, PT, R162.reuse, 0x1, PT ;  /* 0x00000001a200780c */ /* 0x040fe40003f26270 */
[----:B------:R-:W-:Y:S02]  /*6910*/  ISETP.GE.AND P0, PT, R162, 0x9, PT ;  /* 0x00000009a200780c */ /* 0x000fe40003f06270 */
[C---:B------:R-:W-:Y:S02]  /*6920*/  ISETP.LT.OR P4, PT, R0.reuse, 0x1, !P1 ;  /* 0x000000010000780c */ /* 0x040fe40004f81670 */
[C---:B------:R-:W-:Y:S02]  /*6930*/  ISETP.LT.OR P3, PT, R0.reuse, 0x2, !P1 ;  /* 0x000000020000780c */ /* 0x040fe40004f61670 */
[C---:B------:R-:W-:Y:S02]  /*6940*/  ISETP.LT.OR P2, PT, R0.reuse, 0x1, !P0 ;  /* 0x000000010000780c */ /* 0x040fe40004741670 */
[----:B------:R-:W-:-:S07]  /*6950*/  ISETP.LT.OR P5, PT, R0, 0x2, !P0 ;  /* 0x000000020000780c */ /* 0x000fce00047a1670 */
[-C--:B------:R-:W-:Y:S02]  /*6960*/  @!P4 IMAD R3, R24, R155.reuse, RZ ;  /* 0x0000009b1803c224 */ /* 0x080fe400078e02ff */
[-C--:B------:R-:W-:Y:S02]  /*6970*/  @!P3 IMAD R25, R25, R155.reuse, RZ ;  /* 0x0000009b1919b224 */ /* 0x080fe400078e02ff */
[-C--:B------:R-:W-:Y:S01]  /*6980*/  @!P2 IMAD R9, R26, R155.reuse, RZ ;  /* 0x0000009b1a09a224 */ /* 0x080fe200078e02ff */
[----:B------:R0:W-:Y:S01]  /*6990*/  @!P4 STG.E.U8 desc[UR36][R4.64], R3 ;  /* 0x000000030400c986 */ /* 0x0001e2000c101124 */
[C---:B------:R-:W-:Y:S01]  /*69a0*/  ISETP.LT.OR P4, PT, R0.reuse, 0x9, !P1 ;  /* 0x000000090000780c */ /* 0x040fe20004f81670 */
[----:B------:R-:W-:Y:S02]  /*69b0*/  @!P5 IMAD R27, R27, R155, RZ ;  /* 0x0000009b1b1bd224 */ /* 0x000fe400078e02ff */
[----:B------:R-:W-:Y:S01]  /*69c0*/  @!P3 STG.E.U8 desc[UR36][R4.64+0x1], R25 ;  /* 0x000001190400b986 */ /* 0x000fe2000c101124 */
[----:B------:R-:W-:-:S03]  /*69d0*/  ISETP.LT.OR P3, PT, R0, 0xa, !P1 ;  /* 0x0000000a0000780c */ /* 0x000fc60004f61670 */
[----:B------:R1:W-:Y:S01]  /*69e0*/  @!P2 STG.E.U8 desc[UR36][R6.64], R9 ;  /* 0x000000090600a986 */ /* 0x0003e2000c101124 */
[----:B------:R-:W-:-:S03]  /*69f0*/  ISETP.LT.OR P2, PT, R0, 0x9, !P0 ;  /* 0x000000090000780c */ /* 0x000fc60004741670 */
[----:B------:R-:W-:Y:S01]  /*6a00*/  @!P5 STG.E.U8 desc[UR36][R6.64+0x1], R27 ;  /* 0x0000011b0600d986 */ /* 0x000fe2000c101124 */
[----:B------:R-:W-:Y:S01]  /*6a10*/  ISETP.LT.OR P5, PT, R0, 0xa, !P0 ;  /* 0x0000000a0000780c */ /* 0x000fe200047a1670 */
[----:B------:R-:W-:-:S04]  /*6a20*/  @!P4 IMAD R11, R28, R155, RZ ;  /* 0x0000009b1c0bc224 */ /* 0x000fc800078e02ff */
[-C--:B------:R-:W-:Y:S01]  /*6a30*/  @!P3 IMAD R29, R29, R155.reuse, RZ ;  /* 0x0000009b1d1db224 */ /* 0x080fe200078e02ff */
[----:B------:R-:W-:Y:S01]  /*6a40*/  @!P4 STG.E.U8 desc[UR36][R4.64+0x8], R11 ;  /* 0x0000080b0400c986 */ /* 0x000fe2000c101124 */
[----:B------:R-:W-:Y:S02]  /*6a50*/  ISETP.LT.OR P4, PT, R0, 0x11, !P1 ;  /* 0x000000110000780c */ /* 0x000fe40004f81670 */
[-C--:B0-----:R-:W-:Y:S01]  /*6a60*/  @!P2 IMAD R3, R30, R155.reuse, RZ ;  /* 0x0000009b1e03a224 */ /* 0x081fe200078e02ff */
[----:B------:R-:W-:Y:S01]  /*6a70*/  @!P3 STG.E.U8 desc[UR36][R4.64+0x9], R29 ;  /* 0x0000091d0400b986 */ /* 0x000fe2000c101124 */
[C---:B------:R-:W-:Y:S02]  /*6a80*/  ISETP.LT.OR P3, PT, R0.reuse, 0x12, !P1 ;  /* 0x000000120000780c */ /* 0x040fe40004f61670 */
[----:B------:R-:W-:Y:S01]  /*6a90*/  @!P5 IMAD R31, R31, R155, RZ ;  /* 0x0000009b1f1fd224 */ /* 0x000fe200078e02ff */
[----:B------:R0:W-:Y:S01]  /*6aa0*/  @!P2 STG.E.U8 desc[UR36][R6.64+0x8], R3 ;  /* 0x000008030600a986 */ /* 0x0001e2000c101124 */
[----:B------:R-:W-:-:S03]  /*6ab0*/  ISETP.LT.OR P2, PT, R0, 0x11, !P0 ;  /* 0x000000110000780c */ /* 0x000fc60004741670 */
[----:B------:R-:W-:Y:S01]  /*6ac0*/  @!P5 STG.E.U8 desc[UR36][R6.64+0x9], R31 ;  /* 0x0000091f0600d986 */ /* 0x000fe2000c101124 */
[----:B------:R-:W-:Y:S01]  /*6ad0*/  ISETP.LT.OR P5, PT, R0, 0x12, !P0 ;  /* 0x000000120000780c */ /* 0x000fe200047a1670 */
[----:B-1----:R-:W-:-:S04]  /*6ae0*/  @!P4 IMAD R9, R32, R155, RZ ;  /* 0x0000009b2009c224 */ /* 0x002fc800078e02ff */
        /* <DEDUP_REMOVED lines=301> */
[----:B------:R1:W-:Y:S01]  /*7dc0*/  @!P4 STG.E.U8 desc[UR36][R4.64+0xd8], R11 ;  /* 0x0000d80b0400c986 */ /* 0x0003e2000c101124 */
        /* <DEDUP_REMOVED lines=13> */
[-C--:B-1----:R-:W-:Y:S01]  /*7ea0*/  @!P2 IMAD R11, R138, R155.reuse, RZ ;  /* 0x0000009b8a0ba224 */ /* 0x082fe200078e02ff */
[----:B------:R-:W-:Y:S01]  /*7eb0*/  @!P3 STG.E.U8 desc[UR36][R4.64+0xe1], R137 ;  /* 0x0000e1890400b986 */ /* 0x000fe2000c101124 */
[C---:B------:R-:W-:Y:S02]  /*7ec0*/  ISETP.LT.OR P3, PT, R0.reuse, 0xea, !P1 ;  /* 0x000000ea0000780c */ /* 0x040fe40004f61670 */
[----:B------:R-:W-:Y:S01]  /*7ed0*/  @!P5 IMAD R139, R139, R155, RZ ;  /* 0x0000009b8b8bd224 */ /* 0x000fe200078e02ff */
[----:B------:R1:W-:Y:S01]  /*7ee0*/  @!P2 STG.E.U8 desc[UR36][R6.64+0xe0], R11 ;  /* 0x0000e00b0600a986 */ /* 0x0003e2000c101124 */
[----:B------:R-:W-:-:S03]  /*7ef0*/  ISETP.LT.OR P2, PT, R0, 0xe9, !P0 ;  /* 0x000000e90000780c */ /* 0x000fc60004741670 */
[----:B------:R-:W-:Y:S01]  /*7f00*/  @!P5 STG.E.U8 desc[UR36][R6.64+0xe1], R139 ;  /* 0x0000e18b0600d986 */ /* 0x000fe2000c101124 */
[----:B------:R-:W-:Y:S01]  /*7f10*/  ISETP.LT.OR P5, PT, R0, 0xea, !P0 ;  /* 0x000000ea0000780c */ /* 0x000fe200047a1670 */
[----:B0-----:R-:W-:-:S04]  /*7f20*/  @!P4 IMAD R3, R140, R155, RZ ;  /* 0x0000009b8c03c224 */ /* 0x001fc800078e02ff */
[-C--:B------:R-:W-:Y:S01]  /*7f30*/  @!P3 IMAD R141, R141, R155.reuse, RZ ;  /* 0x0000009b8d8db224 */ /* 0x080fe200078e02ff */
[----:B------:R0:W-:Y:S01]  /*7f40*/  @!P4 STG.E.U8 desc[UR36][R4.64+0xe8], R3 ;  /* 0x0000e8030400c986 */ /* 0x0001e2000c101124 */
[----:B------:R-:W-:Y:S02]  /*7f50*/  ISETP.LT.OR P4, PT, R0, 0xf2, !P1 ;  /* 0x000000f20000780c */ /* 0x000fe40004f81670 */
[-C--:B---3--:R-:W-:Y:S01]  /*7f60*/  @!P2 IMAD R9, R142, R155.reuse, RZ ;  /* 0x0000009b8e09a224 */ /* 0x088fe200078e02ff */
[----:B------:R-:W-:Y:S01]  /*7f70*/  @!P3 STG.E.U8 desc[UR36][R4.64+0xe9], R141 ;  /* 0x0000e98d0400b986 */ /* 0x000fe2000c101124 */
[C---:B------:R-:W-:Y:S02]  /*7f80*/  ISETP.LT.OR P3, PT, R0.reuse, 0xf1, !P1 ;  /* 0x000000f10000780c */ /* 0x040fe40004f61670 */
[----:B------:R-:W-:Y:S01]  /*7f90*/  @!P5 IMAD R143, R143, R155, RZ ;  /* 0x0000009b8f8fd224 */ /* 0x000fe200078e02ff */
[----:B------:R-:W-:Y:S01]  /*7fa0*/  @!P2 STG.E.U8 desc[UR36][R6.64+0xe8], R9 ;  /* 0x0000e8090600a986 */ /* 0x000fe2000c101124 */
[----:B------:R-:W-:-:S03]  /*7fb0*/  ISETP.LT.OR P2, PT, R0, 0xf1, !P0 ;  /* 0x000000f10000780c */ /* 0x000fc60004741670 */
[----:B------:R-:W-:Y:S01]  /*7fc0*/  @!P5 STG.E.U8 desc[UR36][R6.64+0xe9], R143 ;  /* 0x0000e98f0600d986 */ /* 0x000fe2000c101124 */
[----:B------:R-:W-:Y:S01]  /*7fd0*/  ISETP.LT.OR P5, PT, R0, 0xf9, !P0 ;  /* 0x000000f90000780c */ /* 0x000fe200047a1670 */
[----:B------:R-:W-:-:S04]  /*7fe0*/  @!P4 IMAD R145, R145, R155, RZ ;  /* 0x0000009b9191c224 */ /* 0x000fc800078e02ff */
[-C--:B-1----:R-:W-:Y:S01]  /*7ff0*/  @!P3 IMAD R11, R144, R155.reuse, RZ ;  /* 0x0000009b900bb224 */ /* 0x082fe200078e02ff */
[----:B------:R-:W-:Y:S01]  /*8000*/  @!P4 STG.E.U8 desc[UR36][R4.64+0xf1], R145 ;  /* 0x0000f1910400c986 */ /* 0x000fe2000c101124 */
[C---:B------:R-:W-:Y:S02]  /*8010*/  ISETP.LT.OR P4, PT, R0.reuse, 0xf2, !P0 ;  /* 0x000000f20000780c */ /* 0x040fe40004781670 */
[C---:B------:R-:W-:Y:S01]  /*8020*/  ISETP.LT.OR P0, PT, R0.reuse, 0xfa, !P0 ;  /* 0x000000fa0000780c */ /* 0x040fe20004701670 */
[----:B------:R1:W-:Y:S01]  /*8030*/  @!P3 STG.E.U8 desc[UR36][R4.64+0xf0], R11 ;  /* 0x0000f00b0400b986 */ /* 0x0003e2000c101124 */
[----:B------:R-:W-:Y:S01]  /*8040*/  ISETP.LT.OR P3, PT, R0, 0xf9, !P1 ;  /* 0x000000f90000780c */ /* 0x000fe20004f61670 */
[----:B0-----:R-:W-:Y:S01]  /*8050*/  @!P2 IMAD R3, R146, R155, RZ ;  /* 0x0000009b9203a224 */ /* 0x001fe200078e02ff */
[----:B------:R-:W-:-:S04]  /*8060*/  ISETP.LT.OR P1, PT, R0, 0xfa, !P1 ;  /* 0x000000fa0000780c */ /* 0x000fc80004f21670 */
[----:B------:R0:W-:Y:S03]  /*8070*/  @!P2 STG.E.U8 desc[UR36][R6.64+0xf0], R3 ;  /* 0x0000f0030600a986 */ /* 0x0001e6000c101124 */
[-C--:B------:R-:W-:Y:S02]  /*8080*/  @!P4 IMAD R147, R147, R155.reuse, RZ ;  /* 0x0000009b9393c224 */ /* 0x080fe400078e02ff */
[-C--:B-1----:R-:W-:Y:S02]  /*8090*/  @!P5 IMAD R11, R150, R155.reuse, RZ ;  /* 0x0000009b960bd224 */ /* 0x082fe400078e02ff */
[-C--:B------:R-:W-:Y:S01]  /*80a0*/  @!P3 IMAD R9, R148, R155.reuse, RZ ;  /* 0x0000009b9409b224 */ /* 0x080fe200078e02ff */
[----:B------:R0:W-:Y:S01]  /*80b0*/  @!P4 STG.E.U8 desc[UR36][R6.64+0xf1], R147 ;  /* 0x0000f1930600c986 */ /* 0x0001e2000c101124 */
[-C--:B------:R-:W-:Y:S02]  /*80c0*/  @!P1 IMAD R149, R149, R155.reuse, RZ ;  /* 0x0000009b95959224 */ /* 0x080fe400078e02ff */
[----:B------:R-:W-:Y:S01]  /*80d0*/  @!P0 IMAD R151, R151, R155, RZ ;  /* 0x0000009b97978224 */ /* 0x000fe200078e02ff */
[----:B------:R0:W-:Y:S04]  /*80e0*/  @!P3 STG.E.U8 desc[UR36][R4.64+0xf8], R9 ;  /* 0x0000f8090400b986 */ /* 0x0001e8000c101124 */
[----:B------:R0:W-:Y:S04]  /*80f0*/  @!P1 STG.E.U8 desc[UR36][R4.64+0xf9], R149 ;  /* 0x0000f99504009986 */ /* 0x0001e8000c101124 */
[----:B------:R0:W-:Y:S04]  /*8100*/  @!P5 STG.E.U8 desc[UR36][R6.64+0xf8], R11 ;  /* 0x0000f80b0600d986 */ /* 0x0001e8000c101124 */
[----:B------:R0:W-:Y:S02]  /*8110*/  @!P0 STG.E.U8 desc[UR36][R6.64+0xf9], R151 ;  /* 0x0000f99706008986 */ /* 0x0001e4000c101124 */
.L_x_292:
[----:B------:R-:W-:Y:S05]  /*8120*/  BSYNC B0 ;  /* 0x0000000000007941 */ /* 0x000fea0003800000 */
.L_x_34:
[----:B------:R-:W-:Y:S01]  /*8130*/  ULDC UR4, c[0x0][0xc] ;  /* 0x0000030000047ab9 */ /* 0x000fe20000000800 */
[----:B------:R-:W-:Y:S01]  /*8140*/  ULDC UR5, c[0x0][0x10] ;  /* 0x0000040000057ab9 */ /* 0x000fe20000000800 */
[----:B01----:R-:W0:Y:S01]  /*8150*/  LDC R3, c[0x0][0x14] ;  /* 0x00000500ff037b82 */ /* 0x003e220000000800 */
[----:B------:R-:W-:Y:S01]  /*8160*/  UIMAD.WIDE.U32 UR4, UR4, UR5, URZ ;  /* 0x00000005040472a5 */ /* 0x000fe2000f8e003f */
[----:B------:R-:W-:Y:S01]  /*8170*/  PRMT R0, RZ, 0x7610, R0 ;  /* 0x00007610ff007816 */ /* 0x000fe20000000000 */
[----:B------:R-:W-:Y:S02]  /*8180*/  IMAD.MOV.U32 R153, RZ, RZ, -0x1 ;  /* 0xffffffffff997424 */ /* 0x000fe400078e00ff */
[----:B------:R-:W-:Y:S02]  /*8190*/  IMAD.MOV.U32 R22, RZ, RZ, -0x1 ;  /* 0xffffffffff167424 */ /* 0x000fe400078e00ff */
[----:B0-----:R-:W-:-:S04]  /*81a0*/  IMAD.WIDE.U32 R16, R3, UR4, R16 ;  /* 0x0000000403107c25 */ /* 0x001fc8000f8e0010 */
[----:B------:R-:W-:Y:S01]  /*81b0*/  IMAD R3, R3, UR5, RZ ;  /* 0x0000000503037c24 */ /* 0x000fe2000f8e02ff */
[----:B------:R-:W-:Y:S02]  /*81c0*/  ULDC.64 UR4, c[0x0][0x650] ;  /* 0x0001940000047ab9 */ /* 0x000fe40000000a00 */
[----:B------:R-:W-:Y:S01]  /*81d0*/  ISETP.GE.U32.AND P0, PT, R16, UR4, PT ;  /* 0x0000000410007c0c */ /* 0x000fe2000bf06070 */
[----:B------:R-:W-:-:S05]  /*81e0*/  IMAD.IADD R17, R17, 0x1, R3 ;  /* 0x0000000111117824 */ /* 0x000fca00078e0203 */
[----:B------:R-:W-:-:S13]  /*81f0*/  ISETP.GE.U32.AND.EX P0, PT, R17, UR5, PT, P0 ;  /* 0x0000000511007c0c */ /* 0x000fda000bf06100 */
[----:B------:R-:W-:Y:S05]  /*8200*/  @P0 BRA `(.L_x_293) ;  /* 0x0000000400640947 */ /* 0x000fea0003800000 */
[----:B------:R-:W0:Y:S01]  /*8210*/  S2R R12, SR_CTAID.X ;  /* 0x00000000000c7919 */ /* 0x000e220000002500 */
[----:B------:R-:W1:Y:S01]  /*8220*/  LDC.64 R10, c[0x0][0x628] ;  /* 0x00018a00ff0a7b82 */ /* 0x000e620000000a00 */
[----:B------:R-:W-:Y:S01]  /*8230*/  ULDC UR4, c[0x0][0x150] ;  /* 0x0000540000047ab9 */ /* 0x000fe20000000800 */
[----:B------:R-:W-:Y:S01]  /*8240*/  IMAD.MOV.U32 R8, RZ, RZ, R16 ;  /* 0x000000ffff087224 */ /* 0x000fe200078e0010 */
[----:B------:R-:W0:Y:S01]  /*8250*/  S2R R24, SR_CTAID.Y ;  /* 0x0000000000187919 */ /* 0x000e220000002600 */
[----:B------:R-:W-:-:S04]  /*8260*/  IMAD.MOV.U32 R9, RZ, RZ, R17 ;  /* 0x000000ffff097224 */ /* 0x000fc800078e0011 */
[----:B------:R-:W2:Y:S08]  /*8270*/  LDC R21, c[0x0][0x144] ;  /* 0x00005100ff157b82 */ /* 0x000eb00000000800 */
[----:B------:R-:W2:Y:S08]  /*8280*/  LDC R0, c[0x0][0x630] ;  /* 0x00018c00ff007b82 */ /* 0x000eb00000000800 */
[----:B------:R-:W2:Y:S01]  /*8290*/  LDC.64 R14, c[0x0][0x620] ;  /* 0x00018800ff0e7b82 */ /* 0x000ea20000000a00 */
[----:B-1----:R-:W-:-:S04]  /*82a0*/  ISETP.NE.U32.AND P0, PT, R10, RZ, PT ;  /* 0x000000ff0a00720c */ /* 0x002fc80003f05070 */
[----:B------:R-:W-:Y:S02]  /*82b0*/  ISETP.NE.AND.EX P0, PT, R11, RZ, PT, P0 ;  /* 0x000000ff0b00720c */ /* 0x000fe40003f05300 */
[----:B0-----:R-:W-:-:S05]  /*82c0*/  I2FP.F32.U32 R3, R12 ;  /* 0x0000000c00037245 */ /* 0x001fca0000201000 */
[----:B------:R-:W-:-:S04]  /*82d0*/  FMUL R3, R3, UR4 ;  /* 0x0000000403037c20 */ /* 0x000fc80008400000 */
[----:B------:R0:W1:Y:S02]  /*82e0*/  F2I.U32.TRUNC.NTZ R20, R3 ;  /* 0x0000000300147305 */ /* 0x000064000020f000 */
[----:B------:R-:W-:Y:S05]  /*82f0*/  @!P0 BRA `(.L_x_294) ;  /* 0x0000000000288947 */ /* 0x000fea0003800000 */
[----:B0-----:R-:W0:Y:S02]  /*8300*/  LDC R3, c[0x0][0x634] ;  /* 0x00018d00ff037b82 */ /* 0x001e240000000800 */
[----:B0-----:R-:W-:-:S05]  /*8310*/  IADD3 R3, P0, R16, R3, RZ ;  /* 0x0000000310037210 */ /* 0x001fca0007f1e0ff */
[----:B------:R-:W-:-:S04]  /*8320*/  IMAD.X R13, RZ, RZ, R17, P0 ;  /* 0x000000ffff0d7224 */ /* 0x000fc800000e0611 */
[----:B---3--:R-:W-:-:S04]  /*8330*/  IMAD.WIDE.U32 R4, R13, R10, RZ ;  /* 0x0000000a0d047225 */ /* 0x008fc800078e00ff */
[----:B----4-:R-:W-:-:S04]  /*8340*/  IMAD.WIDE.U32 R6, P0, R3, R11, R4 ;  /* 0x0000000b03067225 */ /* 0x010fc80007800004 */
[----:B------:R-:W-:-:S04]  /*8350*/  IMAD.WIDE.U32 R4, R3, R10, RZ ;  /* 0x0000000a03047225 */ /* 0x000fc800078e00ff */
[----:B------:R-:W-:Y:S01]  /*8360*/  IMAD.X R9, RZ, RZ, RZ, P0 ;  /* 0x000000ffff097224 */ /* 0x000fe200000e06ff */
[----:B------:R-:W-:Y:S01]  /*8370*/  IADD3 RZ, P0, R5, R6, RZ ;  /* 0x0000000605ff7210 */ /* 0x000fe20007f1e0ff */
[----:B------:R-:W-:-:S04]  /*8380*/  IMAD.MOV.U32 R8, RZ, RZ, R7 ;  /* 0x000000ffff087224 */ /* 0x000fc800078e0007 */
[----:B------:R-:W-:-:S08]  /*8390*/  IMAD.WIDE.U32.X R8, R13, R11, R8, P0 ;  /* 0x0000000b0d087225 */ /* 0x000fd000000e0408 */
.L_x_294:
[----:B------:R-:W3:Y:S01]  /*83a0*/  LDC.64 R28, c[0x0][0x640] ;  /* 0x00019000ff1c7b82 */ /* 0x000ee20000000a00 */
[-CC-:B--2---:R-:W-:Y:S01]  /*83b0*/  SHF.R.U64 R22, R8, R0.reuse, R9.reuse ;  /* 0x0000000008167219 */ /* 0x184fe20000001209 */
[----:B-1----:R-:W-:Y:S01]  /*83c0*/  IMAD.MOV R20, RZ, RZ, -R20 ;  /* 0x000000ffff147224 */ /* 0x002fe200078e0a14 */
[----:B------:R-:W-:Y:S01]  /*83d0*/  SHF.R.U32.HI R0, RZ, R0, R9 ;  /* 0x00000000ff007219 */ /* 0x000fe20000011609 */
[----:B------:R-:W-:Y:S01]  /*83e0*/  ULDC UR4, c[0x0][0x154] ;  /* 0x0000550000047ab9 */ /* 0x000fe20000000800 */
[----:B0-----:R-:W-:Y:S01]  /*83f0*/  IADD3 R3, P0, RZ, -R22, RZ ;  /* 0x80000016ff037210 */ /* 0x001fe20007f1e0ff */
[----:B------:R-:W-:Y:S02]  /*8400*/  IMAD R21, R21, R20, R12 ;  /* 0x0000001415157224 */ /* 0x000fe400078e020c */
[----:B----4-:R-:W0:Y:S01]  /*8410*/  LDC R6, c[0x0][0x618] ;  /* 0x00018600ff067b82 */ /* 0x010e220000000800 */
[----:B------:R-:W-:Y:S02]  /*8420*/  IMAD.MOV.U32 R7, RZ, RZ, 0x1 ;  /* 0x00000001ff077424 */ /* 0x000fe400078e00ff */
[----:B---3--:R-:W-:-:S04]  /*8430*/  IMAD.X R5, RZ, RZ, ~R0, P0 ;  /* 0x000000ffff057224 */ /* 0x008fc800000e0e00 */
[-C--:B------:R-:W-:Y:S01]  /*8440*/  IMAD R0, R5, R14.reuse, RZ ;  /* 0x0000000e05007224 */ /* 0x080fe200078e02ff */
[----:B------:R-:W1:Y:S01]  /*8450*/  LDC R8, c[0x0][0x608] ;  /* 0x00018200ff087b82 */ /* 0x000e620000000800 */
[----:B------:R-:W-:-:S04]  /*8460*/  IMAD.WIDE.U32 R4, R3, R14, R16 ;  /* 0x0000000e03047225 */ /* 0x000fc800078e0010 */
[----:B------:R-:W-:Y:S01]  /*8470*/  IMAD R3, R3, R15, R0 ;  /* 0x0000000f03037224 */ /* 0x000fe200078e0200 */
[----:B------:R-:W-:Y:S02]  /*8480*/  I2FP.F32.U32 R0, R24 ;  /* 0x0000001800007245 */ /* 0x000fe40000201000 */
[----:B------:R-:W2:Y:S01]  /*8490*/  LDC R26, c[0x0][0x658] ;  /* 0x00019600ff1a7b82 */ /* 0x000ea20000000800 */
[----:B------:R-:W-:Y:S01]  /*84a0*/  IMAD.IADD R3, R5, 0x1, R3 ;  /* 0x0000000105037824 */ /* 0x000fe200078e0203 */
[----:B------:R-:W-:Y:S01]  /*84b0*/  ISETP.NE.U32.AND P0, PT, R28, RZ, PT ;  /* 0x000000ff1c00720c */ /* 0x000fe20003f05070 */
[----:B------:R-:W-:Y:S01]  /*84c0*/  FMUL R0, R0, UR4 ;  /* 0x0000000400007c20 */ /* 0x000fe20008400000 */
[----:B------:R-:W-:Y:S02]  /*84d0*/  IMAD.MOV.U32 R5, RZ, RZ, -0x1 ;  /* 0xffffffffff057424 */ /* 0x000fe400078e00ff */
[----:B------:R-:W-:Y:S01]  /*84e0*/  ISETP.NE.AND.EX P0, PT, R29, RZ, PT, P0 ;  /* 0x000000ff1d00720c */ /* 0x000fe20003f05300 */
[----:B------:R3:W4:Y:S01]  /*84f0*/  F2I.U32.TRUNC.NTZ R13, R0 ;  /* 0x00000000000d7305 */ /* 0x000722000020f000 */
[----:B------:R-:W3:Y:S01]  /*8500*/  LDC R15, c[0x0][0x148] ;  /* 0x00005200ff0f7b82 */ /* 0x000ee20000000800 */
[----:B0-----:R-:W-:-:S02]  /*8510*/  SHF.R.U64 R12, R4, R6, R3 ;  /* 0x00000006040c7219 */ /* 0x001fc40000001203 */
[----:B------:R-:W-:-:S05]  /*8520*/  SHF.R.U32.HI R3, RZ, R6, R3 ;  /* 0x00000006ff037219 */ /* 0x000fca0000011603 */
[----:B------:R-:W0:Y:S01]  /*8530*/  LDC R20, c[0x0][0x600] ;  /* 0x00018000ff147b82 */ /* 0x000e220000000800 */
[-CC-:B-1----:R-:W-:Y:S02]  /*8540*/  SHF.R.U64 R10, R12, R8.reuse, R3.reuse ;  /* 0x000000080c0a7219 */ /* 0x182fe40000001203 */
[----:B------:R-:W-:-:S05]  /*8550*/  SHF.R.U32.HI R3, RZ, R8, R3 ;  /* 0x00000008ff037219 */ /* 0x000fca0000011603 */
[----:B------:R-:W1:Y:S01]  /*8560*/  LDC R27, c[0x0][0x648] ;  /* 0x00019200ff1b7b82 */ /* 0x000e620000000800 */
[-C--:B--2---:R-:W-:Y:S02]  /*8570*/  SHF.L.U32 R4, R5, R26.reuse, RZ ;  /* 0x0000001a05047219 */ /* 0x084fe400000006ff */
[--C-:B------:R-:W-:Y:S02]  /*8580*/  SHF.R.U64 R14, R10, R26, R3.reuse ;  /* 0x0000001a0a0e7219 */ /* 0x100fe40000001203 */
[----:B------:R-:W-:Y:S02]  /*8590*/  LOP3.LUT R25, RZ, R4, RZ, 0x33, !PT ;  /* 0x00000004ff197212 */ /* 0x000fe400078e33ff */
[-C--:B------:R-:W-:Y:S01]  /*85a0*/  SHF.R.U32.HI R5, RZ, R26.reuse, R3 ;  /* 0x0000001aff057219 */ /* 0x080fe20000011603 */
[----:B------:R-:W2:Y:S01]  /*85b0*/  LDC R30, c[0x0][0x638] ;  /* 0x00018e00ff1e7b82 */ /* 0x000ea20000000800 */
[----:B------:R-:W-:Y:S01]  /*85c0*/  SHF.L.U32 R154, R7, R26, RZ ;  /* 0x0000001a079a7219 */ /* 0x000fe200000006ff */
[----:B------:R-:W-:-:S06]  /*85d0*/  IMAD.MOV.U32 R4, RZ, RZ, R14 ;  /* 0x000000ffff047224 */ /* 0x000fcc00078e000e */
[----:B------:R-:W0:Y:S01]  /*85e0*/  LDC R31, c[0x0][0x610] ;  /* 0x00018400ff1f7b82 */ /* 0x000e220000000800 */
[----:B----4-:R-:W-:Y:S05]  /*85f0*/  @!P0 BRA `(.L_x_295) ;  /* 0x0000000000288947 */ /* 0x010fea0003800000 */
        /* <DEDUP_REMOVED lines=10> */
.L_x_295:
[----:B------:R-:W-:Y:S01]  /*86a0*/  ISETP.NE.AND P0, PT, R2, 0x1, PT ;  /* 0x000000010200780c */ /* 0x000fe20003f05270 */
[----:B0-----:R-:W-:Y:S01]  /*86b0*/  VIADD R7, R20, 0xffffffff ;  /* 0xffffffff14077836 */ /* 0x001fe20000000000 */
[----:B-1-3--:R-:W-:Y:S01]  /*86c0*/  SHF.R.U64 R0, R4, R27, R5 ;  /* 0x0000001b04007219 */ /* 0x00afe20000001205 */
[----:B------:R-:W-:Y:S01]  /*86d0*/  IMAD.MOV R13, RZ, RZ, -R13 ;  /* 0x000000ffff0d7224 */ /* 0x000fe200078e0a0d */
[----:B------:R-:W-:Y:S01]  /*86e0*/  LOP3.LUT R5, R10, R25, RZ, 0xc0, !PT ;  /* 0x000000190a057212 */ /* 0x000fe200078ec0ff */
[----:B------:R-:W-:Y:S02]  /*86f0*/  IMAD.MOV.U32 R4, RZ, RZ, 0x1 ;  /* 0x00000001ff047424 */ /* 0x000fe400078e00ff */
[----:B------:R-:W-:Y:S02]  /*8700*/  IMAD.MOV R3, RZ, RZ, -R0 ;  /* 0x000000ffff037224 */ /* 0x000fe400078e0a00 */
[----:B------:R-:W-:Y:S01]  /*8710*/  IMAD R154, R154, R0, R5 ;  /* 0x000000009a9a7224 */ /* 0x000fe200078e0205 */
[----:B------:R-:W-:Y:S01]  /*8720*/  LOP3.LUT R5, R12, R7, RZ, 0xc0, !PT ;  /* 0x000000070c057212 */ /* 0x000fe200078ec0ff */
[----:B--2---:R-:W-:-:S02]  /*8730*/  IMAD R0, R3, R30, R14 ;  /* 0x0000001e03007224 */ /* 0x004fc400078e020e */
[----:B------:R-:W-:Y:S02]  /*8740*/  @P0 IMAD R21, R15, R13, R24 ;  /* 0x0000000d0f150224 */ /* 0x000fe400078e0218 */
[----:B------:R-:W-:Y:S01]  /*8750*/  IMAD R3, R0, R20, R5 ;  /* 0x0000001400037224 */ /* 0x000fe200078e0205 */
[----:B------:R-:W-:Y:S01]  /*8760*/  PRMT R0, R4, 0x7610, R0 ;  /* 0x0000761004007816 */ /* 0x000fe20000000000 */
[----:B------:R-:W-:-:S05]  /*8770*/  IMAD R154, R154, R31, R21 ;  /* 0x0000001f9a9a7224 */ /* 0x000fca00078e0215 */
[----:B------:R-:W-:Y:S02]  /*8780*/  SEL R153, R3, R154, !P0 ;  /* 0x0000009a03997207 */ /* 0x000fe40004000000 */
[----:B------:R-:W-:-:S07]  /*8790*/  SEL R154, R154, R3, !P0 ;  /* 0x000000039a9a7207 */ /* 0x000fce0004000000 */
.L_x_293:
[----:B------:R-:W-:-:S13]  /*87a0*/  LOP3.LUT P0, RZ, R0, 0xff, RZ, 0xc0, !PT ;  /* 0x000000ff00ff7812 */ /* 0x000fda000780c0ff */
[----:B------:R-:W-:Y:S05]  /*87b0*/  @P0 BRA `(.L_x_296) ;  /* 0xffffff8800940947 */ /* 0x000fea000383ffff */
[----:B------:R-:W-:Y:S05]  /*87c0*/  EXIT ;  /* 0x000000000000794d */ /* 0x000fea0003800000 */
.L_x_7:
[----:B0-----:R-:W-:Y:S01]  /*87d0*/  ULDC.64 UR4, c[0x0][0x650] ;  /* 0x0001940000047ab9 */ /* 0x001fe20000000a00 */
        /* <DEDUP_REMOVED lines=25> */
.L_x_298:
[----:B------:R-:W0:Y:S01]  /*8970*/  LDC.64 R28, c[0x0][0x640] ;  /* 0x00019000ff1c7b82 */ /* 0x000e220000000a00 */
[-CC-:B------:R-:W-:Y:S01]  /*8980*/  SHF.R.U64 R22, R12, R6.reuse, R13.reuse ;  /* 0x000000060c167219 */ /* 0x180fe2000000120d */
[----:B------:R-:W-:Y:S01]  /*8990*/  IMAD.MOV.U32 R30, RZ, RZ, 0x1 ;  /* 0x00000001ff1e7424 */ /* 0x000fe200078e00ff */
[----:B------:R-:W-:Y:S02]  /*89a0*/  SHF.R.U32.HI R6, RZ, R6, R13 ;  /* 0x00000006ff067219 */ /* 0x000fe4000001160d */
        /* <DEDUP_REMOVED lines=8> */
[----:B------:R-:W-:Y:S01]  /*8a30*/  IMAD.IADD R9, R9, 0x1, R11 ;  /* 0x0000000109097824 */ /* 0x000fe200078e020b */
[----:B0-----:R-:W-:-:S04]  /*8a40*/  ISETP.NE.U32.AND P0, PT, R28, RZ, PT ;  /* 0x000000ff1c00720c */ /* 0x001fc80003f05070 */
[----:B------:R-:W-:Y:S02]  /*8a50*/  ISETP.NE.AND.EX P0, PT, R29, RZ, PT, P0 ;  /* 0x000000ff1d00720c */ /* 0x000fe40003f05300 */
[----:B------:R-:W0:Y:S01]  /*8a60*/  LDC R20, c[0x0][0x600] ;  /* 0x00018000ff147b82 */ /* 0x000e220000000800 */
[-CC-:B-1----:R-:W-:Y:S01]  /*8a70*/  SHF.R.U64 R14, R8, R10.reuse, R9.reuse ;  /* 0x0000000a080e7219 */ /* 0x182fe20000001209 */
[----:B------:R-:W-:Y:S01]  /*8a80*/  IMAD.MOV.U32 R8, RZ, RZ, -0x1 ;  /* 0xffffffffff087424 */ /* 0x000fe200078e00ff */
[----:B------:R-:W-:-:S05]  /*8a90*/  SHF.R.U32.HI R9, RZ, R10, R9 ;  /* 0x0000000aff097219 */ /* 0x000fca0000011609 */
[----:B------:R-:W1:Y:S01]  /*8aa0*/  LDC R26, c[0x0][0x648] ;  /* 0x00019200ff1a7b82 */ /* 0x000e620000000800 */
[-CC-:B--2---:R-:W-:Y:S02]  /*8ab0*/  SHF.R.U64 R21, R14, R12.reuse, R9.reuse ;  /* 0x0000000c0e157219 */ /* 0x184fe40000001209 */
[----:B------:R-:W-:-:S05]  /*8ac0*/  SHF.R.U32.HI R6, RZ, R12, R9 ;  /* 0x0000000cff067219 */ /* 0x000fca0000011609 */
[----:B------:R-:W2:Y:S01]  /*8ad0*/  LDC R27, c[0x0][0x638] ;  /* 0x00018e00ff1b7b82 */ /* 0x000ea20000000800 */
[-C--:B---3--:R-:W-:Y:S02]  /*8ae0*/  SHF.L.U32 R8, R8, R25.reuse, RZ ;  /* 0x0000001908087219 */ /* 0x088fe400000006ff */
[-CC-:B------:R-:W-:Y:S02]  /*8af0*/  SHF.R.U64 R23, R21, R25.reuse, R6.reuse ;  /* 0x0000001915177219 */ /* 0x180fe40000001206 */
[----:B------:R-:W-:Y:S02]  /*8b00*/  LOP3.LUT R32, RZ, R8, RZ, 0x33, !PT ;  /* 0x00000008ff207212 */ /* 0x000fe400078e33ff */
[----:B------:R-:W-:Y:S01]  /*8b10*/  SHF.R.U32.HI R9, RZ, R25, R6 ;  /* 0x00000019ff097219 */ /* 0x000fe20000011606 */
[----:B------:R-:W3:Y:S01]  /*8b20*/  LDC R31, c[0x0][0x610] ;  /* 0x00018400ff1f7b82 */ /* 0x000ee20000000800 */
[----:B------:R-:W-:Y:S01]  /*8b30*/  IMAD.MOV.U32 R8, RZ, RZ, R23 ;  /* 0x000000ffff087224 */ /* 0x000fe200078e0017 */
[----:B------:R-:W-:Y:S06]  /*8b40*/  @!P0 BRA `(.L_x_299) ;  /* 0x0000000000288947 */ /* 0x000fec0003800000 */
        /* <DEDUP_REMOVED lines=10> */
.L_x_299:
[----:B------:R-:W-:Y:S02]  /*8bf0*/  ISETP.NE.AND P0, PT, R2, 0x1, PT ;  /* 0x000000010200780c */ /* 0x000fe40003f05270 */
[----:B-1----:R-:W-:Y:S01]  /*8c00*/  SHF.R.U64 R6, R8, R26, R9 ;  /* 0x0000001a08067219 */ /* 0x002fe20000001209 */
[----:B0-----:R-:W-:Y:S01]  /*8c10*/  VIADD R9, R20, 0xffffffff ;  /* 0xffffffff14097836 */ /* 0x001fe20000000000 */
[----:B------:R-:W-:Y:S02]  /*8c20*/  SHF.L.U32 R30, R30, R25, RZ ;  /* 0x000000191e1e7219 */ /* 0x000fe400000006ff */
[----:B------:R-:W-:Y:S01]  /*8c30*/  LOP3.LUT R5, R21, R32, RZ, 0xc0, !PT ;  /* 0x0000002015057212 */ /* 0x000fe200078ec0ff */
[----:B------:R-:W-:-:S04]  /*8c40*/  IMAD.MOV R8, RZ, RZ, -R6 ;  /* 0x000000ffff087224 */ /* 0x000fc800078e0a06 */
[----:B------:R-:W-:Y:S01]  /*8c50*/  IMAD R6, R30, R6, R5 ;  /* 0x000000061e067224 */ /* 0x000fe200078e0205 */
[----:B------:R-:W-:Y:S01]  /*8c60*/  LOP3.LUT R5, R14, R9, RZ, 0xc0, !PT ;  /* 0x000000090e057212 */ /* 0x000fe200078ec0ff */
[----:B------:R-:W-:Y:S02]  /*8c70*/  @P0 IMAD R3, R7, R24, R4 ;  /* 0x0000001807030224 */ /* 0x000fe400078e0204 */
[----:B--2---:R-:W-:Y:S02]  /*8c80*/  IMAD R4, R8, R27, R23 ;  /* 0x0000001b08047224 */ /* 0x004fe400078e0217 */
[----:B---3--:R-:W-:Y:S02]  /*8c90*/  IMAD R3, R6, R31, R3 ;  /* 0x0000001f06037224 */ /* 0x008fe400078e0203 */
[----:B------:R-:W-:Y:S02]  /*8ca0*/  IMAD R4, R4, R20, R5 ;  /* 0x0000001404047224 */ /* 0x000fe400078e0205 */
[----:B------:R-:W-:-:S02]  /*8cb0*/  IMAD.MOV.U32 R8, RZ, RZ, 0x1 ;  /* 0x00000001ff087424 */ /* 0x000fc400078e00ff */
[----:B------:R-:W-:Y:S01]  /*8cc0*/  IMAD.MOV.U32 R6, RZ, RZ, R22 ;  /* 0x000000ffff067224 */ /* 0x000fe200078e0016 */
[----:B------:R-:W-:Y:S02]  /*8cd0*/  SEL R20, R4, R3, !P0 ;  /* 0x0000000304147207 */ /* 0x000fe40004000000 */
[----:B------:R-:W-:-:S07]  /*8ce0*/  SEL R21, R3, R4, !P0 ;  /* 0x0000000403157207 */ /* 0x000fce0004000000 */
.L_x_297:
[----:B------:R-:W-:-:S08]  /*8cf0*/  NOP ;  /* 0x0000000000007918 */ /* 0x000fd00000000000 */
[----:B------:R-:W0:-:S00]  /*8d00*/  USETMAXREG.DEALLOC.CTAPOOL 0x28 ;  /* 0x00000028000079c8 */ /* 0x000e0000080e0500 */
[----:B0-----:R-:W-:-:S13]  /*8d10*/  ISETP.NE.AND P0, PT, R0, RZ, PT ;  /* 0x000000ff0000720c */ /* 0x001fda0003f05270 */
[----:B------:R-:W-:Y:S05]  /*8d20*/  @P0 EXIT ;  /* 0x000000000000094d */ /* 0x000fea0003800000 */
[----:B------:R-:W-:Y:S01]  /*8d30*/  LOP3.LUT P0, RZ, R8, 0xff, RZ, 0xc0, !PT ;  /* 0x000000ff08ff7812 */ /* 0x000fe2000780c0ff */
[----:B------:R-:W-:Y:S02]  /*8d40*/  IMAD.MOV.U32 R0, RZ, RZ, 0x1 ;  /* 0x00000001ff007424 */ /* 0x000fe400078e00ff */
[----:B------:R-:W-:-:S10]  /*8d50*/  IMAD.MOV.U32 R3, RZ, RZ, RZ ;  /* 0x000000ffff037224 */ /* 0x000fd400078e00ff */
[----:B------:R-:W-:Y:S05]  /*8d60*/  @!P0 BRA `(.L_x_300) ;  /* 0x0000000c00488947 */ /* 0x000fea0003800000 */
[----:B------:R-:W0:Y:S01]  /*8d70*/  LDC R0, c[0x0][0x28c] ;  /* 0x0000a300ff007b82 */ /* 0x000e220000000800 */
[----:B------:R-:W1:Y:S01]  /*8d80*/  S2R R11, SR_CgaCtaId ;  /* 0x00000000000b7919 */ /* 0x000e620000008800 */
[----:B------:R-:W-:Y:S01]  /*8d90*/  ULDC UR5, c[0x0][0x658] ;  /* 0x0001960000057ab9 */ /* 0x000fe20000000800 */
[----:B------:R-:W-:Y:S01]  /*8da0*/  UMOV UR7, 0xffffffff ;  /* 0xffffffff00077882 */ /* 0x000fe20000000000 */
[----:B------:R-:W-:Y:S01]  /*8db0*/  ULDC UR6, c[0x0][0xc] ;  /* 0x0000030000067ab9 */ /* 0x000fe20000000800 */
[----:B------:R-:W-:Y:S01]  /*8dc0*/  USHF.L.U32 UR8, UR7, UR5, URZ ;  /* 0x0000000507087299 */ /* 0x000fe2000800063f */
[----:B------:R-:W-:Y:S01]  /*8dd0*/  BSSY B0, `(.L_x_300) ;  /* 0x00000cb000007945 */ /* 0x000fe20003800000 */
[----:B------:R-:W-:Y:S01]  /*8de0*/  UMOV UR9, 0x1 ;  /* 0x0000000100097882 */ /* 0x000fe20000000000 */
[----:B------:R-:W-:Y:S01]  /*8df0*/  ULDC UR7, c[0x0][0x10] ;  /* 0x0000040000077ab9 */ /* 0x000fe20000000800 */
[----:B------:R-:W-:Y:S01]  /*8e00*/  USHF.L.U32 UR18, UR9, UR5, URZ ;  /* 0x0000000509127299 */ /* 0x000fe2000800063f */
[----:B------:R-:W-:Y:S01]  /*8e10*/  IMAD.MOV.U32 R9, RZ, RZ, 0x1 ;  /* 0x00000001ff097424 */ /* 0x000fe200078e00ff */
[----:B------:R-:W-:Y:S01]  /*8e20*/  UIMAD.WIDE.U32 UR6, UR6, UR7, URZ ;  /* 0x00000007060672a5 */ /* 0x000fe2000f8e003f */
[----:B------:R-:W-:Y:S01]  /*8e30*/  LOP3.LUT R8, R19, 0x2, RZ, 0xfc, !PT ;  /* 0x0000000213087812 */ /* 0x000fe200078efcff */
[----:B------:R-:W-:Y:S01]  /*8e40*/  ULDC UR5, c[0x0][0x14] ;  /* 0x0000050000057ab9 */ /* 0x000fe20000000800 */
[----:B------:R-:W-:Y:S01]  /*8e50*/  ULDC UR4, c[0x0][0x600] ;  /* 0x0001800000047ab9 */ /* 0x000fe20000000800 */
[----:B------:R-:W-:-:S02]  /*8e60*/  UIMAD.WIDE.U32 UR22, UR6, UR5, URZ ;  /* 0x00000005061672a5 */ /* 0x000fc4000f8e003f */
[----:B------:R-:W-:Y:S02]  /*8e70*/  UIMAD UR13, UR7, UR5, URZ ;  /* 0x00000005070d72a4 */ /* 0x000fe4000f8e023f */
[----:B------:R-:W-:Y:S02]  /*8e80*/  UIADD3 UR4, UR4, -0x1, URZ ;  /* 0xffffffff04047890 */ /* 0x000fe4000fffe03f */
[----:B------:R-:W-:Y:S02]  /*8e90*/  ULOP3.LUT UR17, URZ, UR8, URZ, 0x33, !UPT ;  /* 0x000000083f117292 */ /* 0x000fe4000f8e333f */
[----:B------:R-:W-:Y:S01]  /*8ea0*/  UIADD3 UR13, UR23, UR13, URZ ;  /* 0x0000000d170d7290 */ /* 0x000fe2000fffe03f */
[----:B0-----:R-:W-:Y:S01]  /*8eb0*/  VIADD R0, R0, 0x3f ;  /* 0x0000003f00007836 */ /* 0x001fe20000000000 */
[----:B------:R-:W-:-:S04]  /*8ec0*/  ULDC.64 UR24, c[0x0][0x198] ;  /* 0x0000660000187ab9 */ /* 0x000fc80000000a00 */
[----:B------:R-:W-:Y:S01]  /*8ed0*/  SHF.R.S32.HI R3, RZ, 0x1f, R0 ;  /* 0x0000001fff037819 */ /* 0x000fe20000011400 */
[----:B-1----:R-:W-:-:S03]  /*8ee0*/  IMAD.SHL.U32 R4, R11, 0x2000, RZ ;  /* 0x000020000b047824 */ /* 0x002fc600078e00ff */
[----:B------:R-:W-:Y:S01]  /*8ef0*/  LEA.HI R10, R3, R0, RZ, 0x6 ;  /* 0x00000000030a7211 */ /* 0x000fe200078f30ff */
[----:B------:R-:W-:Y:S02]  /*8f00*/  IMAD.SHL.U32 R11, R11, 0x80, RZ ;  /* 0x000000800b0b7824 */ /* 0x000fe400078e00ff */
[----:B------:R-:W-:Y:S01]  /*8f10*/  IMAD.MOV.U32 R0, RZ, RZ, 0x1 ;  /* 0x00000001ff007424 */ /* 0x000fe200078e00ff */
[----:B------:R-:W-:Y:S01]  /*8f20*/  LOP3.LUT R4, R4, 0x2000, RZ, 0xc0, !PT ;  /* 0x0000200004047812 */ /* 0x000fe200078ec0ff */
[----:B------:R-:W-:Y:S01]  /*8f30*/  IMAD.MOV.U32 R3, RZ, RZ, RZ ;  /* 0x000000ffff037224 */ /* 0x000fe200078e00ff */
[----:B------:R-:W-:Y:S02]  /*8f40*/  SHF.R.S32.HI R10, RZ, 0x6, R10 ;  /* 0x00000006ff0a7819 */ /* 0x000fe4000001140a */
[----:B------:R-:W-:Y:S01]  /*8f50*/  LOP3.LUT R11, R11, 0x80, RZ, 0xc0, !PT ;  /* 0x000000800b0b7812 */ /* 0x000fe200078ec0ff */
[----:B------:R-:W-:Y:S02]  /*8f60*/  VIADD R12, R4, 0xa100 ;  /* 0x0000a100040c7836 */ /* 0x000fe40000000000 */
[----:B------:R-:W-:-:S07]  /*8f70*/  VIADD R13, R10, 0x1 ;  /* 0x000000010a0d7836 */ /* 0x000fce0000000000 */
.L_x_311:
[----:B------:R-:W-:-:S03]  /*8f80*/  UMOV UR5, 0xffffffff ;  /* 0xffffffff00057882 */ /* 0x000fc60000000000 */
[----:B------:R-:W-:Y:S05]  /*8f90*/  BRA.DIV UR5, `(.L_x_301) ;  /* 0x0000000e05c87947 */ /* 0x000fea000b800000 */
[----:B------:R-:W-:-:S13]  /*8fa0*/  ELECT P6, URZ, PT ;  /* 0x00000000003f782f */ /* 0x000fda00038c0000 */
.L_x_323:
[----:B------:R-:W0:Y:S01]  /*8fb0*/  LDC R4, c[0x0][0x28c] ;  /* 0x0000a300ff047b82 */ /* 0x000e220000000800 */
[----:B------:R-:W-:Y:S01]  /*8fc0*/  BSSY B1, `(.L_x_302) ;  /* 0x0000038000017945 */ /* 0x000fe20003800000 */
[----:B0-----:R-:W-:-:S13]  /*8fd0*/  ISETP.LT.OR P6, PT, R4, 0x1, !P6 ;  /* 0x000000010400780c */ /* 0x001fda00077c1670 */
[----:B------:R-:W-:Y:S05]  /*8fe0*/  @P6 BRA `(.L_x_303) ;  /* 0x0000000000d46947 */ /* 0x000fea0003800000 */
[----:B------:R-:W-:Y:S02]  /*8ff0*/  IMAD R20, R20, 0x100, R11 ;  /* 0x0000010014147824 */ /* 0x000fe400078e020b */
[----:B------:R-:W-:Y:S02]  /*9000*/  IMAD.SHL.U32 R21, R21, 0x80, RZ ;  /* 0x0000008015157824 */ /* 0x000fe400078e00ff */
[----:B------:R-:W-:Y:S02]  /*9010*/  IMAD.MOV.U32 R24, RZ, RZ, RZ ;  /* 0x000000ffff187224 */ /* 0x000fe400078e00ff */
[----:B------:R-:W-:Y:S02]  /*9020*/  IMAD.MOV.U32 R4, RZ, RZ, R13 ;  /* 0x000000ffff047224 */ /* 0x000fe400078e000d */
[----:B------:R-:W-:Y:S02]  /*9030*/  IMAD.MOV.U32 R5, RZ, RZ, R0 ;  /* 0x000000ffff057224 */ /* 0x000fe400078e0000 */
[----:B------:R-:W-:-:S07]  /*9040*/  IMAD.MOV.U32 R7, RZ, RZ, R3 ;  /* 0x000000ffff077224 */ /* 0x000fce00078e0003 */
.L_x_306:
[----:B------:R-:W0:Y:S01]  /*9050*/  S2R R15, SR_CgaCtaId ;  /* 0x00000000000f7919 */ /* 0x000e220000008800 */
[----:B------:R-:W-:Y:S02]  /*9060*/  MOV R14, 0x400 ;  /* 0x00000400000e7802 */ /* 0x000fe40000000f00 */
[----:B------:R-:W-:Y:S02]  /*9070*/  LOP3.LUT P1, RZ, R18, 0x7f, RZ, 0xc0, !PT ;  /* 0x0000007f12ff7812 */ /* 0x000fe4000782c0ff */
[----:B0-----:R-:W-:Y:S02]  /*9080*/  LEA R22, R15, R14, 0x18 ;  /* 0x0000000e0f167211 */ /* 0x001fe400078ec0ff */
[----:B------:R-:W-:-:S09]  /*9090*/  SHF.L.U32 R14, R5, 0x1f, RZ ;  /* 0x0000001f050e7819 */ /* 0x000fd200000006ff */
[----:B------:R-:W0:Y:S01]  /*90a0*/  @!P1 LDC R15, c[0x0][0x500] ;  /* 0x00014000ff0f9b82 */ /* 0x000e220000000800 */
[----:B------:R-:W-:-:S04]  /*90b0*/  IMAD R23, R7, 0x8, R22 ;  /* 0x0000000807177824 */ /* 0x000fc800078e0216 */
[----:B------:R-:W1:Y:S02]  /*90c0*/  SYNCS.PHASECHK.TRANS64.TRYWAIT P0, [R23+URZ+0x28], R14 ;  /* 0x0000280e170075a7 */ /* 0x000e64000800017f */
[----:B-1----:R-:W-:Y:S05]  /*90d0*/  @!P0 BRA `(.L_x_304) ;  /* 0x0000000c00988947 */ /* 0x002fea0003800000 */
.L_x_324:
[----:B-1----:R-:W-:Y:S01]  /*90e0*/  PRMT R14, R8, 0x9910, RZ ;  /* 0x00009910080e7816 */ /* 0x002fe200000000ff */
[----:B0-----:R0:W-:Y:S03]  /*90f0*/  @!P1 SYNCS.ARRIVE.TRANS64 RZ, [R23+URZ], R15 ;  /* 0x0000000f17ff99a7 */ /* 0x0011e6000800003f */
[----:B------:R-:W-:-:S13]  /*9100*/  ISETP.NE.AND P0, PT, R14, 0x2, PT ;  /* 0x000000020e00780c */ /* 0x000fda0003f05270 */
[----:B0-----:R-:W-:Y:S05]  /*9110*/  @P0 BRA `(.L_x_305) ;  /* 0x0000000000040947 */ /* 0x001fea0003800000 */
[----:B------:R-:W-:Y:S01]  /*9120*/  BPT.TRAP 0x1 ;  /* 0x000000040000795c */ /* 0x000fe20000300000 */
.L_x_305:
[----:B------:R-:W-:Y:S01]  /*9130*/  R2UR UR19, R22 ;  /* 0x00000000161372ca */ /* 0x000fe200000e0000 */
[----:B------:R-:W-:Y:S01]  /*9140*/  IMAD R22, R7, 0x2000, R22 ;  /* 0x0000200007167824 */ /* 0x000fe200078e0216 */
[----:B------:R-:W-:Y:S01]  /*9150*/  R2UR UR9, R23 ;  /* 0x00000000170972ca */ /* 0x000fe200000e0000 */
[----:B------:R-:W-:Y:S01]  /*9160*/  IMAD R14, R7, 0x4000, R12 ;  /* 0x00004000070e7824 */ /* 0x000fe200078e020c */
[----:B------:R-:W-:Y:S01]  /*9170*/  UIADD3 UR6, UP0, UR24, 0xf0, URZ ;  /* 0x000000f018067890 */ /* 0x000fe2000ff1e03f */
[----:B------:R-:W-:Y:S01]  /*9180*/  VIADD R4, R4, 0xffffffff ;  /* 0xffffffff04047836 */ /* 0x000fe20000000000 */
[----:B------:R-:W-:Y:S01]  /*9190*/  R2UR UR5, R22 ;  /* 0x00000000160572ca */ /* 0x000fe200000e0000 */
[----:B------:R-:W-:Y:S01]  /*91a0*/  UIADD3 UR26, UP1, UR24, 0x1f0, URZ ;  /* 0x000001f0181a7890 */ /* 0x000fe2000ff3e03f */
[----:B------:R-:W-:Y:S01]  /*91b0*/  R2UR UR8, R14 ;  /* 0x000000000e0872ca */ /* 0x000fe200000e0000 */
[----:B------:R-:W-:Y:S01]  /*91c0*/  UIADD3.X UR7, URZ, UR25, URZ, UP0, !UPT ;  /* 0x000000193f077290 */ /* 0x000fe200087fe43f */
[----:B------:R-:W-:Y:S01]  /*91d0*/  R2UR UR11, R21 ;  /* 0x00000000150b72ca */ /* 0x000fe200000e0000 */
[----:B------:R-:W-:Y:S01]  /*91e0*/  VIADD R7, R7, 0x1 ;  /* 0x0000000107077836 */ /* 0x000fe20000000000 */
[----:B------:R-:W-:Y:S01]  /*91f0*/  R2UR UR10, R24 ;  /* 0x00000000180a72ca */ /* 0x000fe200000e0000 */
[----:B------:R-:W-:Y:S01]  /*9200*/  UIADD3.X UR27, URZ, UR25, URZ, UP1, !UPT ;  /* 0x000000193f1b7290 */ /* 0x000fe20008ffe43f */
[----:B------:R-:W-:Y:S01]  /*9210*/  R2UR UR12, R6 ;  /* 0x00000000060c72ca */ /* 0x000fe200000e0000 */
[----:B------:R-:W-:Y:S01]  /*9220*/  UMOV UR14, 0x0 ;  /* 0x00000000000e7882 */ /* 0x000fe20000000000 */
[----:B------:R-:W-:Y:S01]  /*9230*/  R2UR UR20, R20 ;  /* 0x00000000141472ca */ /* 0x000fe200000e0000 */
[----:B------:R-:W-:Y:S01]  /*9240*/  UMOV UR15, 0x10000000 ;  /* 0x10000000000f7882 */ /* 0x000fe20000000000 */
[----:B------:R-:W-:Y:S01]  /*9250*/  ISETP.GT.AND P1, PT, R4, 0x1, PT ;  /* 0x000000010400780c */ /* 0x000fe20003f24270 */
[----:B------:R-:W-:Y:S01]  /*9260*/  UIADD3 UR16, UR5, 0x100, URZ ;  /* 0x0000010005107890 */ /* 0x000fe2000fffe03f */
[----:B------:R-:W-:Y:S01]  /*9270*/  ISETP.NE.AND P0, PT, R7, 0x5, PT ;  /* 0x000000050700780c */ /* 0x000fe20003f05270 */
[----:B------:R-:W-:Y:S01]  /*9280*/  UIADD3 UR5, UR19, UR8, URZ ;  /* 0x0000000813057290 */ /* 0x000fe2000fffe03f */
[----:B------:R-:W-:Y:S01]  /*9290*/  VIADD R24, R24, 0x40 ;  /* 0x0000004018187836 */ /* 0x000fe20000000000 */
[----:B------:R-:W-:Y:S01]  /*92a0*/  UMOV UR21, 0x30000 ;  /* 0x0003000000157882 */ /* 0x000fe20000000000 */
[----:B------:R-:W-:-:S02]  /*92b0*/  SEL R14, RZ, 0x1, P0 ;  /* 0x00000001ff0e7807 */ /* 0x000fc40000000000 */
[----:B------:R-:W-:Y:S01]  /*92c0*/  UMOV UR8, UR16 ;  /* 0x0000001000087c82 */ /* 0x000fe20008000000 */
[----:B------:R-:W-:Y:S01]  /*92d0*/  SEL R7, R7, RZ, P0 ;  /* 0x000000ff07077207 */ /* 0x000fe20000000000 */
[----:B------:R0:W-:Y:S01]  /*92e0*/  UTMALDG.3D [UR8], [UR6], desc[UR14] ;  /* 0x00000e08060075b4 */ /* 0x0001e20008011000 */
[----:B------:R-:W-:Y:S01]  /*92f0*/  LOP3.LUT R5, R5, R14, RZ, 0x3c, !PT ;  /* 0x0000000e05057212 */ /* 0x000fe200078e3cff */
[----:B0-----:R-:W-:Y:S01]  /*9300*/  UMOV UR11, UR20 ;  /* 0x00000014000b7c82 */ /* 0x001fe20008000000 */
[----:B------:R-:W-:Y:S02]  /*9310*/  UMOV UR8, UR5 ;  /* 0x0000000500087c82 */ /* 0x000fe40008000000 */
[----:B------:R0:W-:Y:S02]  /*9320*/  UTMALDG.3D.MULTICAST [UR8], [UR26], UR21, desc[UR14] ;  /* 0x00000e081a0073b4 */ /* 0x0001e40008011815 */
[----:B0-----:R-:W-:Y:S05]  /*9330*/  @P1 BRA `(.L_x_306) ;  /* 0xfffffffc00441947 */ /* 0x001fea000383ffff */
.L_x_303:
[----:B------:R-:W-:Y:S05]  /*9340*/  BSYNC B1 ;  /* 0x0000000000017941 */ /* 0x000fea0003800000 */
.L_x_302:
[----:B------:R-:W-:Y:S01]  /*9350*/  LOP3.LUT P1, RZ, R9, 0xff, RZ, 0xc0, !PT ;  /* 0x000000ff09ff7812 */ /* 0x000fe2000782c0ff */
[C---:B------:R-:W-:Y:S01]  /*9360*/  IMAD.IADD R6, R10.reuse, 0x1, R3 ;  /* 0x000000010a067824 */ /* 0x040fe200078e0203 */
[----:B------:R-:W-:Y:S01]  /*9370*/  ULDC.64 UR6, c[0x0][0x650] ;  /* 0x0001940000067ab9 */ /* 0x000fe20000000a00 */
[----:B------:R-:W-:Y:S01]  /*9380*/  ISETP.GE.U32.AND P2, PT, R10, 0x5, PT ;  /* 0x000000050a00780c */ /* 0x000fe20003f46070 */
[----:B------:R-:W-:Y:S01]  /*9390*/  BSSY B1, `(.L_x_307) ;  /* 0x000006c000017945 */ /* 0x000fe20003800000 */
[----:B------:R-:W-:Y:S01]  /*93a0*/  IMAD.MOV.U32 R21, RZ, RZ, -0x1 ;  /* 0xffffffffff157424 */ /* 0x000fe200078e00ff */
[----:B------:R-:W-:Y:S01]  /*93b0*/  ISETP.GT.U32.AND P0, PT, R6, 0x4, PT ;  /* 0x000000040600780c */ /* 0x000fe20003f04070 */
[----:B------:R-:W-:Y:S01]  /*93c0*/  IMAD.MOV.U32 R20, RZ, RZ, -0x1 ;  /* 0xffffffffff147424 */ /* 0x000fe200078e00ff */
[----:B------:R-:W-:Y:S02]  /*93d0*/  PRMT R9, RZ, 0x7610, R9 ;  /* 0x00007610ff097816 */ /* 0x000fe40000000009 */
[----:B------:R-:W-:-:S03]  /*93e0*/  ISETP.LT.U32.AND P0, PT, R10, 0x5, P0 ;  /* 0x000000050a00780c */ /* 0x000fc60000701070 */
[----:B------:R-:W0:Y:S01]  /*93f0*/  @P1 S2R R5, SR_CgaCtaId ;  /* 0x0000000000051919 */ /* 0x000e220000008800 */
[----:B------:R-:W-:-:S04]  /*9400*/  @P1 MOV R4, 0x400 ;  /* 0x0000040000041802 */ /* 0x000fc80000000f00 */
[----:B0-----:R-:W-:Y:S01]  /*9410*/  @P1 LEA R3, R5, R4, 0x18 ;  /* 0x0000000405031211 */ /* 0x001fe200078ec0ff */
[----:B------:R-:W-:-:S03]  /*9420*/  IMAD.WIDE.U32 R4, R6, -0x33333333, RZ ;  /* 0xcccccccd06047825 */ /* 0x000fc600078e00ff */
[----:B------:R0:W-:Y:S01]  /*9430*/  @P1 SYNCS.ARRIVE.TRANS64.A1T0 RZ, [R3+URZ+0x68], RZ ;  /* 0x000068ff03ff19a7 */ /* 0x0001e2000810003f */
[----:B------:R-:W-:Y:S02]  /*9440*/  IADD3 R16, P1, R16, UR22, RZ ;  /* 0x0000001610107c10 */ /* 0x000fe4000ff3e0ff */
[----:B------:R-:W-:Y:S02]  /*9450*/  SHF.R.U32.HI R5, RZ, 0x2, R5 ;  /* 0x00000002ff057819 */ /* 0x000fe40000011605 */
[----:B------:R-:W-:Y:S02]  /*9460*/  IADD3.X R17, R17, UR13, RZ, P1, !PT ;  /* 0x0000000d11117c10 */ /* 0x000fe40008ffe4ff */
[----:B------:R-:W-:Y:S02]  /*9470*/  PRMT R4, RZ, 0x7610, R4 ;  /* 0x00007610ff047816 */ /* 0x000fe40000000004 */
[----:B0-----:R-:W-:Y:S02]  /*9480*/  SEL R3, RZ, 0x1, !P0 ;  /* 0x00000001ff037807 */ /* 0x001fe40004000000 */
[----:B------:R-:W-:-:S02]  /*9490*/  ISETP.GE.U32.AND P0, PT, R16, UR6, PT ;  /* 0x0000000610007c0c */ /* 0x000fc4000bf06070 */
[----:B------:R-:W-:Y:S01]  /*94a0*/  LOP3.LUT R0, R0, R3, RZ, 0x3c, !PT ;  /* 0x0000000300007212 */ /* 0x000fe200078e3cff */
[----:B------:R-:W-:Y:S01]  /*94b0*/  IMAD R3, R5, -0x5, R6 ;  /* 0xfffffffb05037824 */ /* 0x000fe200078e0206 */
[----:B------:R-:W-:Y:S01]  /*94c0*/  ISETP.GE.U32.AND.EX P0, PT, R17, UR7, PT, P0 ;  /* 0x0000000711007c0c */ /* 0x000fe2000bf06100 */
[----:B------:R-:W-:Y:S01]  /*94d0*/  IMAD.MOV.U32 R6, RZ, RZ, -0x1 ;  /* 0xffffffffff067424 */ /* 0x000fe200078e00ff */
[----:B------:R-:W-:-:S11]  /*94e0*/  @P2 LOP3.LUT R0, R0, 0x1, R5, 0x78, !PT ;  /* 0x0000000100002812 */ /* 0x000fd600078e7805 */
[----:B------:R-:W-:Y:S05]  /*94f0*/  @P0 BRA `(.L_x_308) ;  /* 0x0000000400540947 */ /* 0x000fea0003800000 */
[----:B------:R-:W0:Y:S01]  /*9500*/  S2R R15, SR_CTAID.X ;  /* 0x00000000000f7919 */ /* 0x000e220000002500 */
[----:B------:R-:W-:Y:S01]  /*9510*/  ULDC.64 UR6, c[0x0][0x628] ;  /* 0x00018a0000067ab9 */ /* 0x000fe20000000a00 */
[----:B------:R-:W-:Y:S01]  /*9520*/  ULDC UR8, c[0x0][0x630] ;  /* 0x00018c0000087ab9 */ /* 0x000fe20000000800 */
[----:B------:R-:W-:Y:S01]  /*9530*/  ISETP.NE.U32.AND P0, PT, RZ, UR6, PT ;  /* 0x00000006ff007c0c */ /* 0x000fe2000bf05070 */
[----:B------:R-:W1:Y:S01]  /*9540*/  S2R R20, SR_CTAID.Y ;  /* 0x0000000000147919 */ /* 0x000e620000002600 */
[----:B------:R-:W-:Y:S01]  /*9550*/  ULDC UR9, c[0x0][0x150] ;  /* 0x0000540000097ab9 */ /* 0x000fe20000000800 */
[----:B------:R-:W-:Y:S01]  /*9560*/  IMAD.MOV.U32 R4, RZ, RZ, R16 ;  /* 0x000000ffff047224 */ /* 0x000fe200078e0010 */
[----:B------:R-:W-:Y:S01]  /*9570*/  ISETP.NE.AND.EX P0, PT, RZ, UR7, PT, P0 ;  /* 0x00000007ff007c0c */ /* 0x000fe2000bf05300 */
[----:B------:R-:W-:Y:S01]  /*9580*/  IMAD.MOV.U32 R5, RZ, RZ, R17 ;  /* 0x000000ffff057224 */ /* 0x000fe200078e0011 */
[----:B0-----:R-:W-:-:S11]  /*9590*/  I2FP.F32.U32 R22, R15 ;  /* 0x0000000f00167245 */ /* 0x001fd60000201000 */
[----:B------:R-:W-:Y:S05]  /*95a0*/  @!P0 BRA `(.L_x_309) ;  /* 0x0000000000288947 */ /* 0x000fea0003800000 */
[----:B------:R-:W-:Y:S02]  /*95b0*/  ULDC UR5, c[0x0][0x634] ;  /* 0x00018d0000057ab9 */ /* 0x000fe40000000800 */
[----:B------:R-:W-:-:S05]  /*95c0*/  IADD3 R5, P0, R16, UR5, RZ ;  /* 0x0000000510057c10 */ /* 0x000fca000ff1e0ff */
[----:B------:R-:W-:-:S04]  /*95d0*/  IMAD.X R21, RZ, RZ, R17, P0 ;  /* 0x000000ffff157224 */ /* 0x000fc800000e0611 */
[----:B------:R-:W-:-:S04]  /*95e0*/  IMAD.WIDE.U32 R6, R21, UR6, RZ ;  /* 0x0000000615067c25 */ /* 0x000fc8000f8e00ff */
[----:B------:R-:W-:-:S04]  /*95f0*/  IMAD.WIDE.U32 R6, P0, R5, UR7, R6 ;  /* 0x0000000705067c25 */ /* 0x000fc8000f800006 */
[----:B------:R-:W-:-:S04]  /*9600*/  IMAD.WIDE.U32 R4, R5, UR6, RZ ;  /* 0x0000000605047c25 */ /* 0x000fc8000f8e00ff */
[----:B------:R-:W-:Y:S01]  /*9610*/  IMAD.MOV.U32 R4, RZ, RZ, R7 ;  /* 0x000000ffff047224 */ /* 0x000fe200078e0007 */
[----:B------:R-:W-:Y:S01]  /*9620*/  IADD3 RZ, P1, R5, R6, RZ ;  /* 0x0000000605ff7210 */ /* 0x000fe20007f3e0ff */
[----:B------:R-:W-:-:S04]  /*9630*/  IMAD.X R5, RZ, RZ, RZ, P0 ;  /* 0x000000ffff057224 */ /* 0x000fc800000e06ff */
[----:B------:R-:W-:-:S08]  /*9640*/  IMAD.WIDE.U32.X R4, R21, UR7, R4, P1 ;  /* 0x0000000715047c25 */ /* 0x000fd000088e0404 */
.L_x_309:
[--C-:B------:R-:W-:Y:S01]  /*9650*/  SHF.R.U64 R14, R4, UR8, R5.reuse ;  /* 0x00000008040e7c19 */ /* 0x100fe20008001205 */
[----:B------:R-:W-:Y:S01]  /*9660*/  FMUL R22, R22, UR9 ;  /* 0x0000000916167c20 */ /* 0x000fe20008400000 */
[----:B------:R-:W-:Y:S01]  /*9670*/  SHF.R.U32.HI R4, RZ, UR8, R5 ;  /* 0x00000008ff047c19 */ /* 0x000fe20008011605 */
[----:B------:R-:W0:Y:S01]  /*9680*/  LDC R6, c[0x0][0x144] ;  /* 0x00005100ff067b82 */ /* 0x000e220000000800 */
[----:B------:R-:W-:Y:S01]  /*9690*/  IADD3 R5, P0, RZ, -R14, RZ ;  /* 0x8000000eff057210 */ /* 0x000fe20007f1e0ff */
[----:B------:R-:W-:Y:S01]  /*96a0*/  ULDC UR5, c[0x0][0x154] ;  /* 0x0000550000057ab9 */ /* 0x000fe20000000800 */
[----:B-1----:R-:W-:Y:S01]  /*96b0*/  I2FP.F32.U32 R7, R20 ;  /* 0x0000001400077245 */ /* 0x002fe20000201000 */
[----:B------:R-:W1:Y:S01]  /*96c0*/  F2I.U32.TRUNC.NTZ R22, R22 ;  /* 0x0000001600167305 */ /* 0x000e62000020f000 */
[----:B------:R-:W-:Y:S01]  /*96d0*/  ULDC.64 UR6, c[0x0][0x620] ;  /* 0x0001880000067ab9 */ /* 0x000fe20000000a00 */
[----:B------:R-:W-:Y:S01]  /*96e0*/  IMAD.X R4, RZ, RZ, ~R4, P0 ;  /* 0x000000ffff047224 */ /* 0x000fe200000e0e04 */
[----:B------:R-:W-:Y:S01]  /*96f0*/  ISETP.NE.AND P2, PT, R2, 0x1, PT ;  /* 0x000000010200780c */ /* 0x000fe20003f45270 */
[----:B------:R-:W-:Y:S01]  /*9700*/  FMUL R23, R7, UR5 ;  /* 0x0000000507177c20 */ /* 0x000fe20008400000 */
[----:B------:R-:W2:Y:S01]  /*9710*/  LDC R25, c[0x0][0x148] ;  /* 0x00005200ff197b82 */ /* 0x000ea20000000800 */
[----:B------:R-:W-:Y:S01]  /*9720*/  IMAD R4, R4, UR6, RZ ;  /* 0x0000000604047c24 */ /* 0x000fe2000f8e02ff */
[----:B------:R-:W-:-:S03]  /*9730*/  ULDC UR5, c[0x0][0x618] ;  /* 0x0001860000057ab9 */ /* 0x000fc60000000800 */
[----:B------:R-:W3:Y:S01]  /*9740*/  F2I.U32.TRUNC.NTZ R23, R23 ;  /* 0x0000001700177305 */ /* 0x000ee2000020f000 */
[C---:B------:R-:W-:Y:S02]  /*9750*/  IMAD R7, R5.reuse, UR7, R4 ;  /* 0x0000000705077c24 */ /* 0x040fe4000f8e0204 */
[----:B------:R-:W-:Y:S01]  /*9760*/  IMAD.WIDE.U32 R4, R5, UR6, R16 ;  /* 0x0000000605047c25 */ /* 0x000fe2000f8e0010 */
[----:B------:R-:W-:Y:S02]  /*9770*/  ULDC.64 UR6, c[0x0][0x640] ;  /* 0x0001900000067ab9 */ /* 0x000fe40000000a00 */
[----:B------:R-:W-:Y:S01]  /*9780*/  ISETP.NE.U32.AND P0, PT, RZ, UR6, PT ;  /* 0x00000006ff007c0c */ /* 0x000fe2000bf05070 */
[----:B------:R-:W-:Y:S02]  /*9790*/  IMAD.IADD R5, R5, 0x1, R7 ;  /* 0x0000000105057824 */ /* 0x000fe400078e0207 */
[----:B-1----:R-:W-:Y:S01]  /*97a0*/  IMAD.MOV R22, RZ, RZ, -R22 ;  /* 0x000000ffff167224 */ /* 0x002fe200078e0a16 */
[----:B------:R-:W-:-:S02]  /*97b0*/  ISETP.NE.AND.EX P0, PT, RZ, UR7, PT, P0 ;  /* 0x00000007ff007c0c */ /* 0x000fc4000bf05300 */
[----:B------:R-:W-:Y:S01]  /*97c0*/  SHF.R.U64 R21, R4, UR5, R5 ;  /* 0x0000000504157c19 */ /* 0x000fe20008001205 */
[----:B0-----:R-:W-:Y:S01]  /*97d0*/  IMAD R15, R6, R22, R15 ;  /* 0x00000016060f7224 */ /* 0x001fe200078e020f */
[----:B------:R-:W-:Y:S01]  /*97e0*/  SHF.R.U32.HI R4, RZ, UR5, R5 ;  /* 0x00000005ff047c19 */ /* 0x000fe20008011605 */
[----:B------:R-:W-:Y:S01]  /*97f0*/  ULDC UR5, c[0x0][0x608] ;  /* 0x0001820000057ab9 */ /* 0x000fe20000000800 */
[----:B---3--:R-:W-:Y:S02]  /*9800*/  IMAD.MOV R6, RZ, RZ, -R23 ;  /* 0x000000ffff067224 */ /* 0x008fe400078e0a17 */
[--C-:B------:R-:W-:Y:S02]  /*9810*/  SHF.R.U64 R22, R21, UR5, R4.reuse ;  /* 0x0000000515167c19 */ /* 0x100fe40008001204 */
[----:B------:R-:W-:Y:S01]  /*9820*/  SHF.R.U32.HI R5, RZ, UR5, R4 ;  /* 0x00000005ff057c19 */ /* 0x000fe20008011604 */
[----:B------:R-:W-:Y:S01]  /*9830*/  ULDC UR5, c[0x0][0x658] ;  /* 0x0001960000057ab9 */ /* 0x000fe20000000800 */
[----:B--2---:R-:W-:-:S02]  /*9840*/  @P2 IMAD R15, R25, R6, R20 ;  /* 0x00000006190f2224 */ /* 0x004fc400078e0214 */
[--C-:B------:R-:W-:Y:S02]  /*9850*/  SHF.R.U64 R20, R22, UR5, R5.reuse ;  /* 0x0000000516147c19 */ /* 0x100fe40008001205 */
[----:B------:R-:W-:-:S03]  /*9860*/  SHF.R.U32.HI R23, RZ, UR5, R5 ;  /* 0x00000005ff177c19 */ /* 0x000fc60008011605 */
[----:B------:R-:W-:Y:S02]  /*9870*/  IMAD.MOV.U32 R6, RZ, RZ, R20 ;  /* 0x000000ffff067224 */ /* 0x000fe400078e0014 */
[----:B------:R-:W-:Y:S01]  /*9880*/  IMAD.MOV.U32 R5, RZ, RZ, R23 ;  /* 0x000000ffff057224 */ /* 0x000fe200078e0017 */
[----:B------:R-:W-:Y:S06]  /*9890*/  @!P0 BRA `(.L_x_310) ;  /* 0x00000000002c8947 */ /* 0x000fec0003800000 */
        /* <DEDUP_REMOVED lines=9> */
[----:B------:R-:W-:-:S04]  /*9930*/  IMAD.WIDE.U32.X R4, R23, UR7, R4, P1 ;  /* 0x0000000717047c25 */ /* 0x000fc800088e0404 */
[----:B------:R-:W-:-:S07]  /*9940*/  IMAD.MOV.U32 R6, RZ, RZ, R4 ;  /* 0x000000ffff067224 */ /* 0x000fce00078e0004 */
.L_x_310:
[----:B------:R-:W-:Y:S01]  /*9950*/  ULDC UR5, c[0x0][0x648] ;  /* 0x0001920000057ab9 */ /* 0x000fe20000000800 */
[----:B------:R-:W-:Y:S01]  /*9960*/  LOP3.LUT R4, R22, UR17, RZ, 0xc0, !PT ;  /* 0x0000001116047c12 */ /* 0x000fe2000f8ec0ff */
[----:B------:R-:W-:Y:S01]  /*9970*/  ULDC UR6, c[0x0][0x610] ;  /* 0x0001840000067ab9 */ /* 0x000fe20000000800 */
[----:B------:R-:W-:Y:S01]  /*9980*/  SHF.R.U64 R5, R6, UR5, R5 ;  /* 0x0000000506057c19 */ /* 0x000fe20008001205 */
[----:B------:R-:W-:Y:S01]  /*9990*/  ULDC UR5, c[0x0][0x638] ;  /* 0x00018e0000057ab9 */ /* 0x000fe20000000800 */
[----:B------:R-:W-:-:S03]  /*99a0*/  LOP3.LUT R21, R21, UR4, RZ, 0xc0, !PT ;  /* 0x0000000415157c12 */ /* 0x000fc6000f8ec0ff */
[----:B------:R-:W-:Y:S02]  /*99b0*/  IMAD.MOV R7, RZ, RZ, -R5 ;  /* 0x000000ffff077224 */ /* 0x000fe400078e0a05 */
[----:B------:R-:W-:Y:S02]  /*99c0*/  IMAD R4, R5, UR18, R4 ;  /* 0x0000001205047c24 */ /* 0x000fe4000f8e0204 */
[----:B------:R-:W-:Y:S01]  /*99d0*/  IMAD R20, R7, UR5, R20 ;  /* 0x0000000507147c24 */ /* 0x000fe2000f8e0214 */
[----:B------:R-:W-:Y:S01]  /*99e0*/  ULDC UR5, c[0x0][0x600] ;  /* 0x0001800000057ab9 */ /* 0x000fe20000000800 */
[----:B------:R-:W-:Y:S02]  /*99f0*/  IMAD R15, R4, UR6, R15 ;  /* 0x00000006040f7c24 */ /* 0x000fe4000f8e020f */
[----:B------:R-:W-:Y:S02]  /*9a00*/  IMAD R6, R20, UR5, R21 ;  /* 0x0000000514067c24 */ /* 0x000fe4000f8e0215 */
[----:B------:R-:W-:-:S03]  /*9a10*/  IMAD.MOV.U32 R4, RZ, RZ, 0x1 ;  /* 0x00000001ff047424 */ /* 0x000fc600078e00ff */
[----:B------:R-:W-:Y:S02]  /*9a20*/  SEL R20, R6, R15, !P2 ;  /* 0x0000000f06147207 */ /* 0x000fe40005000000 */
[----:B------:R-:W-:Y:S01]  /*9a30*/  SEL R21, R15, R6, !P2 ;  /* 0x000000060f157207 */ /* 0x000fe20005000000 */
[----:B------:R-:W-:-:S07]  /*9a40*/  IMAD.MOV.U32 R6, RZ, RZ, R14 ;  /* 0x000000ffff067224 */ /* 0x000fce00078e000e */
.L_x_308:
[----:B------:R-:W-:Y:S05]  /*9a50*/  BSYNC B1 ;  /* 0x0000000000017941 */ /* 0x000fea0003800000 */
.L_x_307:
[----:B------:R-:W-:-:S13]  /*9a60*/  LOP3.LUT P0, RZ, R4, 0xff, RZ, 0xc0, !PT ;  /* 0x000000ff04ff7812 */ /* 0x000fda000780c0ff */
[----:B------:R-:W-:Y:S05]  /*9a70*/  @P0 BRA `(.L_x_311) ;  /* 0xfffffff400400947 */ /* 0x000fea000383ffff */
[----:B------:R-:W-:Y:S05]  /*9a80*/  BSYNC B0 ;  /* 0x0000000000007941 */ /* 0x000fea0003800000 */
.L_x_300:
[----:B------:R-:W-:-:S03]  /*9a90*/  UMOV UR5, 0xffffffff ;  /* 0xffffffff00057882 */ /* 0x000fc60000000000 */
[----:B------:R-:W-:Y:S05]  /*9aa0*/  BRA.DIV UR5, `(.L_x_312) ;  /* 0x0000000605387947 */ /* 0x000fea000b800000 */
[----:B------:R-:W-:-:S13]  /*9ab0*/  ELECT P6, URZ, PT ;  /* 0x00000000003f782f */ /* 0x000fda00038c0000 */
.L_x_327:
[----:B------:R-:W-:Y:S04]  /*9ac0*/  BSSY B0, `(.L_x_313) ;  /* 0x0000034000007945 */ /* 0x000fe80003800000 */
[----:B------:R-:W-:Y:S05]  /*9ad0*/  @!P6 BRA `(.L_x_314) ;  /* 0x0000000000c8e947 */ /* 0x000fea0003800000 */
[----:B------:R-:W-:-:S04]  /*9ae0*/  LOP3.LUT R19, R19, 0x2, RZ, 0xfc, !PT ;  /* 0x0000000213137812 */ /* 0x000fc800078efcff */
[----:B------:R-:W-:-:S13]  /*9af0*/  ISETP.NE.AND P0, PT, R19, 0x3, PT ;  /* 0x000000031300780c */ /* 0x000fda0003f05270 */
[----:B------:R-:W-:Y:S05]  /*9b00*/  @!P0 BRA `(.L_x_315) ;  /* 0x0000000000048947 */ /* 0x000fea0003800000 */
[----:B------:R-:W-:Y:S01]  /*9b10*/  BPT.TRAP 0x1 ;  /* 0x000000040000795c */ /* 0x000fe20000300000 */
.L_x_315:
[----:B------:R-:W0:Y:S01]  /*9b20*/  S2R R5, SR_CgaCtaId ;  /* 0x0000000000057919 */ /* 0x000e220000008800 */
[----:B------:R-:W-:Y:S02]  /*9b30*/  MOV R2, 0x400 ;  /* 0x0000040000027802 */ /* 0x000fe40000000f00 */
[----:B------:R-:W-:Y:S02]  /*9b40*/  SHF.L.U32 R4, R0, 0x1f, RZ ;  /* 0x0000001f00047819 */ /* 0x000fe400000006ff */
[----:B0-----:R-:W-:-:S05]  /*9b50*/  LEA R2, R5, R2, 0x18 ;  /* 0x0000000205027211 */ /* 0x001fca00078ec0ff */
[----:B------:R-:W-:-:S04]  /*9b60*/  VIADD R2, R2, 0x28 ;  /* 0x0000002802027836 */ /* 0x000fc80000000000 */
[C---:B------:R-:W-:Y:S02]  /*9b70*/  IMAD R7, R3.reuse, 0x8, R2 ;  /* 0x0000000803077824 */ /* 0x040fe400078e0202 */
[----:B------:R-:W-:Y:S02]  /*9b80*/  VIADD R3, R3, 0x1 ;  /* 0x0000000103037836 */ /* 0x000fe40000000000 */
[----:B------:R-:W0:Y:S03]  /*9b90*/  SYNCS.PHASECHK.TRANS64.TRYWAIT P0, [R7+URZ], R4 ;  /* 0x00000004070075a7 */ /* 0x000e26000800017f */
[----:B------:R-:W-:-:S04]  /*9ba0*/  ISETP.NE.AND P1, PT, R3, 0x5, PT ;  /* 0x000000050300780c */ /* 0x000fc80003f25270 */
[----:B------:R-:W-:Y:S02]  /*9bb0*/  SEL R5, RZ, 0x1, P1 ;  /* 0x00000001ff057807 */ /* 0x000fe40000800000 */
[----:B------:R-:W-:Y:S02]  /*9bc0*/  SEL R3, R3, RZ, P1 ;  /* 0x000000ff03037207 */ /* 0x000fe40000800000 */
[----:B------:R-:W-:-:S03]  /*9bd0*/  LOP3.LUT R6, R0, R5, RZ, 0x3c, !PT ;  /* 0x0000000500067212 */ /* 0x000fc600078e3cff */
[----:B------:R-:W-:Y:S01]  /*9be0*/  IMAD R8, R3, 0x8, R2 ;  /* 0x0000000803087824 */ /* 0x000fe200078e0202 */
[----:B------:R-:W-:Y:S01]  /*9bf0*/  SHF.L.U32 R5, R6, 0x1f, RZ ;  /* 0x0000001f06057819 */ /* 0x000fe200000006ff */
[----:B0-----:R-:W-:Y:S06]  /*9c00*/  @!P0 BRA `(.L_x_316) ;  /* 0x0000000400008947 */ /* 0x001fec0003800000 */
.L_x_328:
[----:B------:R-:W1:Y:S01]  /*9c10*/  SYNCS.PHASECHK.TRANS64.TRYWAIT P0, [R8+URZ], R5 ;  /* 0x00000005080075a7 */ /* 0x000e62000800017f */
[----:B------:R-:W-:-:S05]  /*9c20*/  VIADD R0, R3, 0x1 ;  /* 0x0000000103007836 */ /* 0x000fca0000000000 */
[----:B------:R-:W-:-:S04]  /*9c30*/  ISETP.NE.AND P1, PT, R0, 0x5, PT ;  /* 0x000000050000780c */ /* 0x000fc80003f25270 */
[----:B------:R-:W-:Y:S02]  /*9c40*/  SEL R3, RZ, 0x1, P1 ;  /* 0x00000001ff037807 */ /* 0x000fe40000800000 */
[----:B0-----:R-:W-:Y:S02]  /*9c50*/  SEL R7, R0, RZ, P1 ;  /* 0x000000ff00077207 */ /* 0x001fe40000800000 */
[----:B------:R-:W-:-:S03]  /*9c60*/  LOP3.LUT R6, R6, R3, RZ, 0x3c, !PT ;  /* 0x0000000306067212 */ /* 0x000fc600078e3cff */
[----:B------:R-:W-:Y:S01]  /*9c70*/  IMAD R9, R7, 0x8, R2 ;  /* 0x0000000807097824 */ /* 0x000fe200078e0202 */
[----:B------:R-:W-:Y:S01]  /*9c80*/  SHF.L.U32 R4, R6, 0x1f, RZ ;  /* 0x0000001f06047819 */ /* 0x000fe200000006ff */
[----:B-1----:R-:W-:Y:S06]  /*9c90*/  @!P0 BRA `(.L_x_317) ;  /* 0x0000000000f08947 */ /* 0x002fec0003800000 */
.L_x_329:
[----:B------:R-:W1:Y:S01]  /*9ca0*/  SYNCS.PHASECHK.TRANS64.TRYWAIT P0, [R9+URZ], R4 ;  /* 0x00000004090075a7 */ /* 0x000e62000800017f */
[----:B------:R-:W-:-:S05]  /*9cb0*/  VIADD R0, R7, 0x1 ;  /* 0x0000000107007836 */ /* 0x000fca0000000000 */
[----:B------:R-:W-:-:S04]  /*9cc0*/  ISETP.NE.AND P1, PT, R0, 0x5, PT ;  /* 0x000000050000780c */ /* 0x000fc80003f25270 */
[----:B------:R-:W-:Y:S02]  /*9cd0*/  SEL R3, RZ, 0x1, P1 ;  /* 0x00000001ff037807 */ /* 0x000fe40000800000 */
[----:B------:R-:W-:Y:S02]  /*9ce0*/  SEL R7, R0, RZ, P1 ;  /* 0x000000ff00077207 */ /* 0x000fe40000800000 */
[----:B------:R-:W-:-:S03]  /*9cf0*/  LOP3.LUT R11, R6, R3, RZ, 0x3c, !PT ;  /* 0x00000003060b7212 */ /* 0x000fc600078e3cff */
[----:B------:R-:W-:Y:S01]  /*9d00*/  IMAD R6, R7, 0x8, R2 ;  /* 0x0000000807067824 */ /* 0x000fe200078e0202 */
[----:B0-----:R-:W-:Y:S01]  /*9d10*/  SHF.L.U32 R5, R11, 0x1f, RZ ;  /* 0x0000001f0b057819 */ /* 0x001fe200000006ff */
[----:B-1----:R-:W-:Y:S06]  /*9d20*/  @!P0 BRA `(.L_x_318) ;  /* 0x0000000000e08947 */ /* 0x002fec0003800000 */
.L_x_330:
[----:B------:R-:W1:Y:S01]  /*9d30*/  SYNCS.PHASECHK.TRANS64.TRYWAIT P0, [R6+URZ], R5 ;  /* 0x00000005060075a7 */ /* 0x000e62000800017f */
[----:B------:R-:W-:-:S05]  /*9d40*/  VIADD R0, R7, 0x1 ;  /* 0x0000000107007836 */ /* 0x000fca0000000000 */
[----:B------:R-:W-:-:S04]  /*9d50*/  ISETP.NE.AND P1, PT, R0, 0x5, PT ;  /* 0x000000050000780c */ /* 0x000fc80003f25270 */
[----:B0-----:R-:W-:Y:S02]  /*9d60*/  SEL R4, RZ, 0x1, P1 ;  /* 0x00000001ff047807 */ /* 0x001fe40000800000 */
[----:B------:R-:W-:Y:S02]  /*9d70*/  SEL R3, R0, RZ, P1 ;  /* 0x000000ff00037207 */ /* 0x000fe40000800000 */
[----:B------:R-:W-:Y:S01]  /*9d80*/  LOP3.LUT R0, R11, R4, RZ, 0x3c, !PT ;  /* 0x000000040b007212 */ /* 0x000fe200078e3cff */
[----:B-1----:R-:W-:Y:S06]  /*9d90*/  @!P0 BRA `(.L_x_319) ;  /* 0x0000000000d88947 */ /* 0x002fec0003800000 */
.L_x_331:
[----:B------:R-:W-:Y:S01]  /*9da0*/  IMAD R3, R3, 0x8, R2 ;  /* 0x0000000803037824 */ /* 0x000fe200078e0202 */
[----:B------:R-:W-:-:S07]  /*9db0*/  SHF.L.U32 R0, R0, 0x1f, RZ ;  /* 0x0000001f00007819 */ /* 0x000fce00000006ff */
.L_x_320:
[----:B-1----:R1:W2:Y:S02]  /*9dc0*/  SYNCS.PHASECHK.TRANS64.TRYWAIT P0, [R3+URZ], R0 ;  /* 0x00000000030075a7 */ /* 0x0022a4000800017f */
[----:B--2---:R-:W-:Y:S05]  /*9dd0*/  @!P0 NANOSLEEP.SYNCS 0x989680 ;  /* 0x009896800000895d */ /* 0x004fea0003900000 */
[----:B------:R-:W2:Y:S02]  /*9de0*/  @!P0 SYNCS.PHASECHK.TRANS64 P0, [R3+URZ], R0 ;  /* 0x00000000030085a7 */ /* 0x000ea4000800007f */
[----:B--2---:R-:W-:Y:S05]  /*9df0*/  @!P0 BRA `(.L_x_320) ;  /* 0xfffffffc00f08947 */ /* 0x004fea000383ffff */
.L_x_314:
[----:B------:R-:W-:Y:S05]  /*9e00*/  BSYNC B0 ;  /* 0x0000000000007941 */ /* 0x000fea0003800000 */
.L_x_313:
[----:B------:R-:W-:Y:S05]  /*9e10*/  EXIT ;  /* 0x000000000000794d */ /* 0x000fea0003800000 */
.L_x_21:
[----:B----4-:R4:W0:Y:S02]  /*9e20*/  SYNCS.PHASECHK.TRANS64.TRYWAIT P1, [R3+URZ], R0 ;  /* 0x00000000030075a7 */ /* 0x010824000802017f */
[----:B0-----:R-:W-:Y:S05]  /*9e30*/  @!P1 NANOSLEEP.SYNCS 0x989680 ;  /* 0x009896800000995d */ /* 0x001fea0003900000 */
[----:B------:R-:W0:Y:S02]  /*9e40*/  @!P1 SYNCS.PHASECHK.TRANS64 P1, [R3+URZ], R0 ;  /* 0x00000000030095a7 */ /* 0x000e24000802007f */
[----:B0-----:R-:W-:Y:S05]  /*9e50*/  @!P1 BRA `(.L_x_21) ;  /* 0xfffffffc00f09947 */ /* 0x001fea000383ffff */
[----:B------:R-:W-:Y:S05]  /*9e60*/  BRA `(.L_x_20) ;  /* 0xffffff7400b47947 */ /* 0x000fea000383ffff */
.L_x_26:
[----:B-1----:R1:W3:Y:S02]  /*9e70*/  SYNCS.PHASECHK.TRANS64.TRYWAIT P1, [R5+URZ], R4 ;  /* 0x00000004050075a7 */ /* 0x0022e4000802017f */
[----:B---3--:R-:W-:Y:S05]  /*9e80*/  @!P1 NANOSLEEP.SYNCS 0x989680 ;  /* 0x009896800000995d */ /* 0x008fea0003900000 */
[----:B------:R-:W3:Y:S02]  /*9e90*/  @!P1 SYNCS.PHASECHK.TRANS64 P1, [R5+URZ], R4 ;  /* 0x00000004050095a7 */ /* 0x000ee4000802007f */
[----:B---3--:R-:W-:Y:S05]  /*9ea0*/  @!P1 BRA `(.L_x_26) ;  /* 0xfffffffc00f09947 */ /* 0x008fea000383ffff */
[----:B------:R-:W-:Y:S05]  /*9eb0*/  BRA `(.L_x_25) ;  /* 0xffffff7800647947 */ /* 0x000fea000383ffff */
.L_x_301:
[----:B------:R-:W-:Y:S01]  /*9ec0*/  BSSY B1, `(.L_x_321) ;  /* 0x0000006000017945 */ /* 0x000fe20003800000 */
[----:B------:R-:W-:-:S07]  /*9ed0*/  IMAD.MOV.U32 R15, RZ, RZ, -0x1 ;  /* 0xffffffffff0f7424 */ /* 0x000fce00078e00ff */
[----:B------:R-:W-:Y:S05]  /*9ee0*/  WARPSYNC.COLLECTIVE R15, `(.L_x_322) ;  /* 0x000000000f0c7348 */ /* 0x000fea0003c00000 */
[----:B------:R-:W-:Y:S02]  /*9ef0*/  ELECT P6, UR62, PT ;  /* 0x00000000003e782f */ /* 0x000fe400038c0000 */
[----:B------:R-:W-:Y:S01]  /*9f00*/  MOV R14, UR62 ;  /* 0x0000003e000e7c02 */ /* 0x000fe20008000f00 */
[----:B------:R-:W-:Y:S10]  /*9f10*/  ENDCOLLECTIVE ;  /* 0x000000000000791b */ /* 0x000ff40003800000 */
.L_x_322:
[----:B------:R-:W-:Y:S05]  /*9f20*/  BSYNC B1 ;  /* 0x0000000000017941 */ /* 0x000fea0003800000 */
.L_x_321:
[----:B------:R-:W-:Y:S05]  /*9f30*/  BRA `(.L_x_323) ;  /* 0xfffffff0001c7947 */ /* 0x000fea000383ffff */
.L_x_304:
[----:B-1----:R1:W2:Y:S02]  /*9f40*/  SYNCS.PHASECHK.TRANS64.TRYWAIT P0, [R23+URZ+0x28], R14 ;  /* 0x0000280e170075a7 */ /* 0x0022a4000800017f */
[----:B--2---:R-:W-:Y:S05]  /*9f50*/  @!P0 NANOSLEEP.SYNCS 0x989680 ;  /* 0x009896800000895d */ /* 0x004fea0003900000 */
[----:B------:R-:W2:Y:S02]  /*9f60*/  @!P0 SYNCS.PHASECHK.TRANS64 P0, [R23+URZ+0x28], R14 ;  /* 0x0000280e170085a7 */ /* 0x000ea4000800007f */
[----:B--2---:R-:W-:Y:S05]  /*9f70*/  @!P0 BRA `(.L_x_304) ;  /* 0xfffffffc00f08947 */ /* 0x004fea000383ffff */
[----:B------:R-:W-:Y:S05]  /*9f80*/  BRA `(.L_x_324) ;  /* 0xfffffff000547947 */ /* 0x000fea000383ffff */
.L_x_312:
[----:B------:R-:W-:Y:S01]  /*9f90*/  BSSY B0, `(.L_x_325) ;  /* 0x0000006000007945 */ /* 0x000fe20003800000 */
[----:B------:R-:W-:-:S07]  /*9fa0*/  IMAD.MOV.U32 R15, RZ, RZ, -0x1 ;  /* 0xffffffffff0f7424 */ /* 0x000fce00078e00ff */
[----:B------:R-:W-:Y:S05]  /*9fb0*/  WARPSYNC.COLLECTIVE R15, `(.L_x_326) ;  /* 0x000000000f0c7348 */ /* 0x000fea0003c00000 */
[----:B------:R-:W-:Y:S02]  /*9fc0*/  ELECT P6, UR62, PT ;  /* 0x00000000003e782f */ /* 0x000fe400038c0000 */
[----:B------:R-:W-:Y:S01]  /*9fd0*/  MOV R14, UR62 ;  /* 0x0000003e000e7c02 */ /* 0x000fe20008000f00 */
[----:B------:R-:W-:Y:S10]  /*9fe0*/  ENDCOLLECTIVE ;  /* 0x000000000000791b */ /* 0x000ff40003800000 */
.L_x_326:
[----:B------:R-:W-:Y:S05]  /*9ff0*/  BSYNC B0 ;  /* 0x0000000000007941 */ /* 0x000fea0003800000 */
.L_x_325:
[----:B------:R-:W-:Y:S05]  /*a000*/  BRA `(.L_x_327) ;  /* 0xfffffff800ac7947 */ /* 0x000fea000383ffff */
.L_x_316:
[----:B0-----:R0:W1:Y:S02]  /*a010*/  SYNCS.PHASECHK.TRANS64.TRYWAIT P0, [R7+URZ], R4 ;  /* 0x00000004070075a7 */ /* 0x001064000800017f */
[----:B-1----:R-:W-:Y:S05]  /*a020*/  @!P0 NANOSLEEP.SYNCS 0x989680 ;  /* 0x009896800000895d */ /* 0x002fea0003900000 */
[----:B------:R-:W1:Y:S02]  /*a030*/  @!P0 SYNCS.PHASECHK.TRANS64 P0, [R7+URZ], R4 ;  /* 0x00000004070085a7 */ /* 0x000e64000800007f */
[----:B-1----:R-:W-:Y:S05]  /*a040*/  @!P0 BRA `(.L_x_316) ;  /* 0xfffffffc00f08947 */ /* 0x002fea000383ffff */
[----:B------:R-:W-:Y:S05]  /*a050*/  BRA `(.L_x_328) ;  /* 0xfffffff800ec7947 */ /* 0x000fea000383ffff */
.L_x_317:
[----:B0-----:R0:W1:Y:S02]  /*a060*/  SYNCS.PHASECHK.TRANS64.TRYWAIT P0, [R8+URZ], R5 ;  /* 0x00000005080075a7 */ /* 0x001064000800017f */
[----:B-1----:R-:W-:Y:S05]  /*a070*/  @!P0 NANOSLEEP.SYNCS 0x989680 ;  /* 0x009896800000895d */ /* 0x002fea0003900000 */
[----:B------:R-:W1:Y:S02]  /*a080*/  @!P0 SYNCS.PHASECHK.TRANS64 P0, [R8+URZ], R5 ;  /* 0x00000005080085a7 */ /* 0x000e64000800007f */
[----:B-1----:R-:W-:Y:S05]  /*a090*/  @!P0 BRA `(.L_x_317) ;  /* 0xfffffffc00f08947 */ /* 0x002fea000383ffff */
[----:B------:R-:W-:Y:S05]  /*a0a0*/  BRA `(.L_x_329) ;  /* 0xfffffff800fc7947 */ /* 0x000fea000383ffff */
.L_x_318:
[----:B0-----:R0:W1:Y:S02]  /*a0b0*/  SYNCS.PHASECHK.TRANS64.TRYWAIT P0, [R9+URZ], R4 ;  /* 0x00000004090075a7 */ /* 0x001064000800017f */
[----:B-1----:R-:W-:Y:S05]  /*a0c0*/  @!P0 NANOSLEEP.SYNCS 0x989680 ;  /* 0x009896800000895d */ /* 0x002fea0003900000 */
[----:B------:R-:W1:Y:S02]  /*a0d0*/  @!P0 SYNCS.PHASECHK.TRANS64 P0, [R9+URZ], R4 ;  /* 0x00000004090085a7 */ /* 0x000e64000800007f */
[----:B-1----:R-:W-:Y:S05]  /*a0e0*/  @!P0 BRA `(.L_x_318) ;  /* 0xfffffffc00f08947 */ /* 0x002fea000383ffff */
[----:B------:R-:W-:Y:S05]  /*a0f0*/  BRA `(.L_x_330) ;  /* 0xfffffffc000c7947 */ /* 0x000fea000383ffff */
.L_x_319:
[----:B0-----:R0:W1:Y:S02]  /*a100*/  SYNCS.PHASECHK.TRANS64.TRYWAIT P0, [R6+URZ], R5 ;  /* 0x00000005060075a7 */ /* 0x001064000800017f */
[----:B-1----:R-:W-:Y:S05]  /*a110*/  @!P0 NANOSLEEP.SYNCS 0x989680 ;  /* 0x009896800000895d */ /* 0x002fea0003900000 */
[----:B------:R-:W1:Y:S02]  /*a120*/  @!P0 SYNCS.PHASECHK.TRANS64 P0, [R6+URZ], R5 ;  /* 0x00000005060085a7 */ /* 0x000e64000800007f */
[----:B-1----:R-:W-:Y:S05]  /*a130*/  @!P0 BRA `(.L_x_319) ;  /* 0xfffffffc00f08947 */ /* 0x002fea000383ffff */
[----:B------:R-:W-:Y:S05]  /*a140*/  BRA `(.L_x_331) ;  /* 0xfffffffc00147947 */ /* 0x000fea000383ffff */
.L_x_332:
[----:B------:R-:W-:-:S00]  /*a150*/  BRA `(.L_x_332) ;  /* 0xfffffffc00fc7947 */ /* 0x000fc0000383ffff */
[----:B------:R-:W-:-:S00]  /*a160*/  NOP ;  /* 0x0000000000007918 */ /* 0x000fc00000000000 */
        /* <DEDUP_REMOVED lines=9> */
.L_x_333:


//--------------------- .nv.global.init           --------------------------
	.section	.nv.global.init,"aw",@progbits
.nv.global.init:
	.type		$str$22,@object
	.size		$str$22,($str$23 - $str$22)
$str$22:
        /*0000*/ 	.byte	0x6b, 0x5f, 0x74, 0x69, 0x6c, 0x65, 0x5f, 0x63, 0x6f, 0x75, 0x6e, 0x74, 0x20, 0x3e, 0x3d, 0x20
        /*0010*/ 	.byte	0x31, 0x00
	.type		$str$23,@object
	.size		$str$23,(__unnamed_1 - $str$23)
$str$23:
        /*0012*/ 	.byte	0x2f, 0x74, 0x6d, 0x70, 0x2f, 0x63, 0x75, 0x74, 0x6c, 0x61, 0x73, 0x73, 0x5f, 0x73, 0x77, 0x65
        /*0022*/ 	.byte	0x65, 0x70, 0x5f, 0x73, 0x72, 0x63, 0x2f, 0x69, 0x6e, 0x63, 0x6c, 0x75, 0x64, 0x65, 0x2f, 0x63
        /*0032*/ 	.byte	0x75, 0x74, 0x6c, 0x61, 0x73, 0x73, 0x2f, 0x67, 0x65, 0x6d, 0x6d, 0x2f, 0x63, 0x6f, 0x6c, 0x6c
        /*0042*/ 	.byte	0x65, 0x63, 0x74, 0x69, 0x76, 0x65, 0x2f, 0x73, 0x6d, 0x39, 0x30, 0x5f, 0x6d, 0x6d, 0x61, 0x5f
        /*0052*/ 	.byte	0x74, 0x6d, 0x61, 0x5f, 0x67, 0x6d, 0x6d, 0x61, 0x5f, 0x73, 0x73, 0x5f, 0x77, 0x61, 0x72, 0x70
        /*0062*/ 	.byte	0x73, 0x70, 0x65, 0x63, 0x69, 0x61, 0x6c, 0x69, 0x7a, 0x65, 0x64, 0x2e, 0x68, 0x70, 0x70, 0x00
	.type		__unnamed_1,@object
	.size		__unnamed_1,(.L_0 - __unnamed_1)
__unnamed_1:
        /*0072*/ 	.byte	0x76, 0x6f, 0x69, 0x64, 0x20, 0x63, 0x75, 0x74, 0x6c, 0x61, 0x73, 0x73, 0x3a, 0x3a, 0x67, 0x65
        /* <DEDUP_REMOVED lines=172> */
        /*0b42*/ 	.byte	0x69, 0x64, 0x65, 0x6e, 0x74, 0x69, 0x74, 0x79, 0x5d, 0x00
.L_0:


//--------------------- .nv.shared._ZN7cutlass13device_kernelINS_4gemm6kernel13GemmUniversalIN4cute5tupleIJiiiiEEENS1_10collective13CollectiveMmaINS1_34MainloopSm90TmaGmmaWarpSpecializedILi5ENS5_IJNS4_1CILi2EEENSA_ILi1EEESC_EEENS1_35KernelTmaWarpSpecializedCooperativeEEENS5_IJNSA_ILi128EEENSA_ILi256EEENSA_ILi64EEEEEEaNS5_IJlSC_lEEEaSK_NS4_8TiledMMAINS4_8MMA_AtomIJNS4_4SM904GMMA27MMA_64x256x32_S32S8S8_SS_TNEEEENS4_6LayoutISD_NS5_IJSC_NSA_ILi0EEESS_EEEEENS5_IJNS4_10UnderscoreESV_SV_EEEEENS4_13SM90_TMA_LOADENS4_14ComposedLayoutINS4_7SwizzleILi2ELi4ELi3EEENS4_18smem_ptr_flag_bitsILi8EEENSR_INS5_IJNSA_ILi8EEESI_EEENS5_IJSI_SC_EEEEEEEvNS4_8identityENS4_23SM90_TMA_LOAD_MULTICASTES18_vS19_EENS_8epilogue10collective6detail29Sm90TmaWarpSpecializedAdapterINS1D_15DefaultEpilogueIaSK_SK_NS1C_6thread17LinearCombinationIaLi1EiiLNS1H_9ScaleType4KindE0ELNS_15FloatRoundStyleE2EaEENS1_15EpilogueDefaultEEEEEvvEEEEvNT_6ParamsE --------------------------
	.section	.nv.shared._ZN7cutlass13device_kernelINS_4gemm6kernel13GemmUniversalIN4cute5tupleIJiiiiEEENS1_10collective13CollectiveMmaINS1_34MainloopSm90TmaGmmaWarpSpecializedILi5ENS5_IJNS4_1CILi2EEENSA_ILi1EEESC_EEENS1_35KernelTmaWarpSpecializedCooperativeEEENS5_IJNSA_ILi128EEENSA_ILi256EEENSA_ILi64EEEEEEaNS5_IJlSC_lEEEaSK_NS4_8TiledMMAINS4_8MMA_AtomIJNS4_4SM904GMMA27MMA_64x256x32_S32S8S8_SS_TNEEEENS4_6LayoutISD_NS5_IJSC_NSA_ILi0EEESS_EEEEENS5_IJNS4_10UnderscoreESV_SV_EEEEENS4_13SM90_TMA_LOADENS4_14ComposedLayoutINS4_7SwizzleILi2ELi4ELi3EEENS4_18smem_ptr_flag_bitsILi8EEENSR_INS5_IJNSA_ILi8EEESI_EEENS5_IJSI_SC_EEEEEEEvNS4_8identityENS4_23SM90_TMA_LOAD_MULTICASTES18_vS19_EENS_8epilogue10collective6detail29Sm90TmaWarpSpecializedAdapterINS1D_15DefaultEpilogueIaSK_SK_NS1C_6thread17LinearCombinationIaLi1EiiLNS1H_9ScaleType4KindE0ELNS_15FloatRoundStyleE2EaEENS1_15EpilogueDefaultEEEEEvvEEEEvNT_6ParamsE,"aw",@nobits
	.sectionflags	@""
	.align	16
	.zero		1024


//--------------------- .nv.shared.reserved.0     --------------------------
	.section	.nv.shared.reserved.0,"aw",@nobits
	.weak		__nv_reservedSMEM_offset_0_alias
	.size		__nv_reservedSMEM_offset_0_alias, 0, 0
	.other		__nv_reservedSMEM_offset_0_alias,@"STO_CUDA_RESERVED_SHARED STV_DEFAULT"
__nv_reservedSMEM_offset_0_alias:
	.zero		0


//--------------------- .nv.global                --------------------------
	.section	.nv.global,"aw",@nobits
.nv.global:
	.type		_ZN39_INTERNAL_b0faaacd_4_k_cu_8265e629_57994cute1_E,@object
	.size		_ZN39_INTERNAL_b0faaacd_4_k_cu_8265e629_57994cute1_E,(_ZN39_INTERNAL_b0faaacd_4_k_cu_8265e629_57994cuda3std3__45__cpo6cbeginE - _ZN39_INTERNAL_b0faaacd_4_k_cu_8265e629_57994cute1_E)
_ZN39_INTERNAL_b0faaacd_4_k_cu_8265e629_57994cute1_E:
	.zero		1
	.type		_ZN39_INTERNAL_b0faaacd_4_k_cu_8265e629_57994cuda3std3__45__cpo6cbeginE,@object
	.size		_ZN39_INTERNAL_b0faaacd_4_k_cu_8265e629_57994cuda3std3__45__cpo6cbeginE,(_ZN39_INTERNAL_b0faaacd_4_k_cu_8265e629_57994cuda3std3__48in_placeE - _ZN39_INTERNAL_b0faaacd_4_k_cu_8265e629_57994cuda3std3__45__cpo6cbeginE)
_ZN39_INTERNAL_b0faaacd_4_k_cu_8265e629_57994cuda3std3__45__cpo6cbeginE:
	.zero		1
	.type		_ZN39_INTERNAL_b0faaacd_4_k_cu_8265e629_57994cuda3std3__48in_placeE,@object
	.size		_ZN39_INTERNAL_b0faaacd_4_k_cu_8265e629_57994cuda3std3__48in_placeE,(_ZN39_INTERNAL_b0faaacd_4_k_cu_8265e629_57994cuda3std6ranges3__45__cpo9iter_moveE - _ZN39_INTERNAL_b0faaacd_4_k_cu_8265e629_57994cuda3std3__48in_placeE)
_ZN39_INTERNAL_b0faaacd_4_k_cu_8265e629_57994cuda3std3__48in_placeE:
	.zero		1
	.type		_ZN39_INTERNAL_b0faaacd_4_k_cu_8265e629_57994cuda3std6ranges3__45__cpo9iter_moveE,@object
	.size		_ZN39_INTERNAL_b0faaacd_4_k_cu_8265e629_57994cuda3std6ranges3__45__cpo9iter_moveE,(_ZN39_INTERNAL_b0faaacd_4_k_cu_8265e629_57994cuda3std3__45__cpo5beginE - _ZN39_INTERNAL_b0faaacd_4_k_cu_8265e629_57994cuda3std6ranges3__45__cpo9iter_moveE)
_ZN39_INTERNAL_b0faaacd_4_k_cu_8265e629_57994cuda3std6ranges3__45__cpo9iter_moveE:
	.zero		1
	.type		_ZN39_INTERNAL_b0faaacd_4_k_cu_8265e629_57994cuda3std3__45__cpo5beginE,@object
	.size		_ZN39_INTERNAL_b0faaacd_4_k_cu_8265e629_57994cuda3std3__45__cpo5beginE,(_ZN39_INTERNAL_b0faaacd_4_k_cu_8265e629_57994cuda3std3__441_GLOBAL__N__b0faaacd_4_k_cu_8265e629_57996ignoreE - _ZN39_INTERNAL_b0faaacd_4_k_cu_8265e629_57994cuda3std3__45__cpo5beginE)
_ZN39_INTERNAL_b0faaacd_4_k_cu_8265e629_57994cuda3std3__45__cpo5beginE:
	.zero		1
	.type		_ZN39_INTERNAL_b0faaacd_4_k_cu_8265e629_57994cuda3std3__441_GLOBAL__N__b0faaacd_4_k_cu_8265e629_57996ignoreE,@object
	.size		_ZN39_INTERNAL_b0faaacd_4_k_cu_8265e629_57994cuda3std3__441_GLOBAL__N__b0faaacd_4_k_cu_8265e629_57996ignoreE,(_ZN39_INTERNAL_b0faaacd_4_k_cu_8265e629_57994cute7productE - _ZN39_INTERNAL_b0faaacd_4_k_cu_8265e629_57994cuda3std3__441_GLOBAL__N__b0faaacd_4_k_cu_8265e629_57996ignoreE)
_ZN39_INTERNAL_b0faaacd_4_k_cu_8265e629_57994cuda3std3__441_GLOBAL__N__b0faaacd_4_k_cu_8265e629_57996ignoreE:
	.zero		1
	.type		_ZN39_INTERNAL_b0faaacd_4_k_cu_8265e629_57994cute7productE,@object
	.size		_ZN39_INTERNAL_b0faaacd_4_k_cu_8265e629_57994cute7productE,(_ZN39_INTERNAL_b0faaacd_4_k_cu_8265e629_57994cuda3std3__45__cpo3endE - _ZN39_INTERNAL_b0faaacd_4_k_cu_8265e629_57994cute7productE)
_ZN39_INTERNAL_b0faaacd_4_k_cu_8265e629_57994cute7productE:
	.zero		1
	.type		_ZN39_INTERNAL_b0faaacd_4_k_cu_8265e629_57994cuda3std3__45__cpo3endE,@object
	.size		_ZN39_INTERNAL_b0faaacd_4_k_cu_8265e629_57994cuda3std3__45__cpo3endE,(_ZN39_INTERNAL_b0faaacd_4_k_cu_8265e629_57994cuda3std3__419piecewise_constructE - _ZN39_INTERNAL_b0faaacd_4_k_cu_8265e629_57994cuda3std3__45__cpo3endE)
_ZN39_INTERNAL_b0faaacd_4_k_cu_8265e629_57994cuda3std3__45__cpo3endE:
	.zero		1
	.type		_ZN39_INTERNAL_b0faaacd_4_k_cu_8265e629_57994cuda3std3__419piecewise_constructE,@object
	.size		_ZN39_INTERNAL_b0faaacd_4_k_cu_8265e629_57994cuda3std3__419piecewise_constructE,(_ZN39_INTERNAL_b0faaacd_4_k_cu_8265e629_57994cuda3std3__45__cpo4cendE - _ZN39_INTERNAL_b0faaacd_4_k_cu_8265e629_57994cuda3std3__419piecewise_constructE)
_ZN39_INTERNAL_b0faaacd_4_k_cu_8265e629_57994cuda3std3__419piecewise_constructE:
	.zero		1
	.type		_ZN39_INTERNAL_b0faaacd_4_k_cu_8265e629_57994cuda3std3__45__cpo4cendE,@object
	.size		_ZN39_INTERNAL_b0faaacd_4_k_cu_8265e629_57994cuda3std3__45__cpo4cendE,(_ZN39_INTERNAL_b0faaacd_4_k_cu_8265e629_57994cuda3std6ranges3__45__cpo4swapE - _ZN39_INTERNAL_b0faaacd_4_k_cu_8265e629_57994cuda3std3__45__cpo4cendE)
_ZN39_INTERNAL_b0faaacd_4_k_cu_8265e629_57994cuda3std3__45__cpo4cendE:
	.zero		1
	.type		_ZN39_INTERNAL_b0faaacd_4_k_cu_8265e629_57994cuda3std6ranges3__45__cpo4swapE,@object
	.size		_ZN39_INTERNAL_b0faaacd_4_k_cu_8265e629_57994cuda3std6ranges3__45__cpo4swapE,(.L_8 - _ZN39_INTERNAL_b0faaacd_4_k_cu_8265e629_57994cuda3std6ranges3__45__cpo4swapE)
_ZN39_INTERNAL_b0faaacd_4_k_cu_8265e629_57994cuda3std6ranges3__45__cpo4swapE:
	.zero		1
.L_8:


//--------------------- .nv.constant0._ZN7cutlass13device_kernelINS_4gemm6kernel13GemmUniversalIN4cute5tupleIJiiiiEEENS1_10collective13CollectiveMmaINS1_34MainloopSm90TmaGmmaWarpSpecializedILi5ENS5_IJNS4_1CILi2EEENSA_ILi1EEESC_EEENS1_35KernelTmaWarpSpecializedCooperativeEEENS5_IJNSA_ILi128EEENSA_ILi256EEENSA_ILi64EEEEEEaNS5_IJlSC_lEEEaSK_NS4_8TiledMMAINS4_8MMA_AtomIJNS4_4SM904GMMA27MMA_64x256x32_S32S8S8_SS_TNEEEENS4_6LayoutISD_NS5_IJSC_NSA_ILi0EEESS_EEEEENS5_IJNS4_10UnderscoreESV_SV_EEEEENS4_13SM90_TMA_LOADENS4_14ComposedLayoutINS4_7SwizzleILi2ELi4ELi3EEENS4_18smem_ptr_flag_bitsILi8EEENSR_INS5_IJNSA_ILi8EEESI_EEENS5_IJSI_SC_EEEEEEEvNS4_8identityENS4_23SM90_TMA_LOAD_MULTICASTES18_vS19_EENS_8epilogue10collective6detail29Sm90TmaWarpSpecializedAdapterINS1D_15DefaultEpilogueIaSK_SK_NS1C_6thread17LinearCombinationIaLi1EiiLNS1H_9ScaleType4KindE0ELNS_15FloatRoundStyleE2EaEENS1_15EpilogueDefaultEEEEEvvEEEEvNT_6ParamsE --------------------------
	.section	.nv.constant0._ZN7cutlass13device_kernelINS_4gemm6kernel13GemmUniversalIN4cute5tupleIJiiiiEEENS1_10collective13CollectiveMmaINS1_34MainloopSm90TmaGmmaWarpSpecializedILi5ENS5_IJNS4_1CILi2EEENSA_ILi1EEESC_EEENS1_35KernelTmaWarpSpecializedCooperativeEEENS5_IJNSA_ILi128EEENSA_ILi256EEENSA_ILi64EEEEEEaNS5_IJlSC_lEEEaSK_NS4_8TiledMMAINS4_8MMA_AtomIJNS4_4SM904GMMA27MMA_64x256x32_S32S8S8_SS_TNEEEENS4_6LayoutISD_NS5_IJSC_NSA_ILi0EEESS_EEEEENS5_IJNS4_10UnderscoreESV_SV_EEEEENS4_13SM90_TMA_LOADENS4_14ComposedLayoutINS4_7SwizzleILi2ELi4ELi3EEENS4_18smem_ptr_flag_bitsILi8EEENSR_INS5_IJNSA_ILi8EEESI_EEENS5_IJSI_SC_EEEEEEEvNS4_8identityENS4_23SM90_TMA_LOAD_MULTICASTES18_vS19_EENS_8epilogue10collective6detail29Sm90TmaWarpSpecializedAdapterINS1D_15DefaultEpilogueIaSK_SK_NS1C_6thread17LinearCombinationIaLi1EiiLNS1H_9ScaleType4KindE0ELNS_15FloatRoundStyleE2EaEENS1_15EpilogueDefaultEEEEEvvEEEEvNT_6ParamsE,"a",@progbits
	.sectionflags	@""
	.align	4
.nv.constant0._ZN7cutlass13device_kernelINS_4gemm6kernel13GemmUniversalIN4cute5tupleIJiiiiEEENS1_10collective13CollectiveMmaINS1_34MainloopSm90TmaGmmaWarpSpecializedILi5ENS5_IJNS4_1CILi2EEENSA_ILi1EEESC_EEENS1_35KernelTmaWarpSpecializedCooperativeEEENS5_IJNSA_ILi128EEENSA_ILi256EEENSA_ILi64EEEEEEaNS5_IJlSC_lEEEaSK_NS4_8TiledMMAINS4_8MMA_AtomIJNS4_4SM904GMMA27MMA_64x256x32_S32S8S8_SS_TNEEEENS4_6LayoutISD_NS5_IJSC_NSA_ILi0EEESS_EEEEENS5_IJNS4_10UnderscoreESV_SV_EEEEENS4_13SM90_TMA_LOADENS4_14ComposedLayoutINS4_7SwizzleILi2ELi4ELi3EEENS4_18smem_ptr_flag_bitsILi8EEENSR_INS5_IJNSA_ILi8EEESI_EEENS5_IJSI_SC_EEEEEEEvNS4_8identityENS4_23SM90_TMA_LOAD_MULTICASTES18_vS19_EENS_8epilogue10collective6detail29Sm90TmaWarpSpecializedAdapterINS1D_15DefaultEpilogueIaSK_SK_NS1C_6thread17LinearCombinationIaLi1EiiLNS1H_9ScaleType4KindE0ELNS_15FloatRoundStyleE2EaEENS1_15EpilogueDefaultEEEEEvvEEEEvNT_6ParamsE:
	.zero		1664


//--------------------- SYMBOLS --------------------------

	.type		.nv.reservedSmem.offset0,@object
	.size		.nv.reservedSmem.offset0,0x4
	.type		__assertfail,@function
